	.target	sm_100a

	.elftype	@"ET_EXEC"


//--------------------- .note.nv.tkinfo           --------------------------
	.section	.note.nv.tkinfo,"",@"SHT_NOTE"
	.sectionflags	@"SHF_NOTE_NV_TKINFO"
	.tkinfo
        /*0018*/ 	.word	0x00000002
        /*0030*/ 	.string	""
        /*0030*/ 	.string	"ptxas"
        /*0030*/ 	.string	"Cuda compilation tools, release 13.0, V13.0.88"
        /*0030*/ 	.string	"Build cuda_13.0.r13.0/compiler.36424714_0"
        /*0030*/ 	.string	"-arch sm_100a -m 64 "



//--------------------- .note.nv.cuinfo           --------------------------
	.section	.note.nv.cuinfo,"",@"SHT_NOTE"
	.sectionflags	@"SHF_NOTE_NV_CUINFO"
        /*0018*/ 	.short	0x0002
        /*001a*/ 	.short	0x0064
        /*001c*/ 	.short	0x0082
	.zero		2


//--------------------- .nv.info                  --------------------------
	.section	.nv.info,"",@"SHT_CUDA_INFO"
	.align	4


	//----- nvinfo : EIATTR_REGCOUNT
	.align		4
        /*0000*/ 	.byte	0x04, 0x2f
        /*0002*/ 	.short	(.L_19 - .L_18)
	.align		4
.L_18:
        /*0004*/ 	.word	index@(_ZN7cutlass13device_kernelINS_4gemm6kernel13GemmUniversalIN4cute5tupleIJiiiiEEENS1_10collective13CollectiveMmaINS1_35MainloopSm100TmaUmmaWarpSpecializedILi5ELi2ELi4ENS5_IJNS4_1CILi2EEENSA_ILi1EEESC_EEEEENS5_IJNSA_ILi64EEESF_NSA_ILi128EEEEEEaNS5_IJlSC_lEEEaSI_NS4_8TiledMMAINS4_8MMA_AtomIJNS4_15SM100_MMA_S8_SSIaaiLi64ELi64ELNS4_4UMMA5MajorE0ELSN_0ELNSM_8SaturateE0EEEEEENS4_6LayoutINS5_IJSC_SC_SC_EEENS5_IJNSA_ILi0EEEST_ST_EEEEENS5_IJNS4_10UnderscoreESW_SW_EEEEENS4_13SM90_TMA_LOADENS4_14ComposedLayoutINS4_7SwizzleILi3ELi4ELi3EEENS4_18smem_ptr_flag_bitsILi8EEENSR_INS5_IJNSA_ILi8EEESG_EEENS5_IJSG_SC_EEEEEEEvNS4_8identityENS4_23SM90_TMA_LOAD_MULTICASTES19_vS1A_EENS_8epilogue10collective18CollectiveEpilogueINS1D_23Sm100TmaWarpSpecializedILi1ELi1ELi32ELb0ELb0EEEJSH_NS5_IJNSR_ISF_SC_EES1I_EEEaSI_aSI_NS1D_6fusion15FusionCallbacksIS1H_NS1K_17LinearCombinationIaiaiLNS_15FloatRoundStyleE2EEESH_S1J_JEEENS4_5SM1004TMEM4LOAD26SM100_TMEM_LOAD_16dp32b32xESZ_NS10_INS11_ILi2ELi4ELi3EEES14_NSR_INS5_IJS15_SF_EEENS5_IJSF_SC_EEEEEEENS4_39AutoVectorizingCopyWithAssumedAlignmentILi128EEENS4_14SM90_TMA_STOREES1Y_S20_S20_EEEvvEEEEvNT_6ParamsE)
        /*0008*/ 	.word	0x00000059


	//----- nvinfo : EIATTR_FRAME_SIZE
	.align		4
.L_19:
        /*000c*/ 	.byte	0x04, 0x11
        /*000e*/ 	.short	(.L_21 - .L_20)
	.align		4
.L_20:
        /*0010*/ 	.word	index@($__internal_2_$__cuda_sm10x_tcgen05_guardrail_trap_unallocated_columns_being_dealloced)
        /*0014*/ 	.word	0x00000000


	//----- nvinfo : EIATTR_FRAME_SIZE
	.align		4
.L_21:
        /*0018*/ 	.byte	0x04, 0x11
        /*001a*/ 	.short	(.L_23 - .L_22)
	.align		4
.L_22:
        /*001c*/ 	.word	index@($__internal_1_$__cuda_sm10x_tcgen05_guardrail_trap_phase_invalid_during_alloc)
        /*0020*/ 	.word	0x00000000


	//----- nvinfo : EIATTR_FRAME_SIZE
	.align		4
.L_23:
        /*0024*/ 	.byte	0x04, 0x11
        /*0026*/ 	.short	(.L_25 - .L_24)
	.align		4
.L_24:
        /*0028*/ 	.word	index@($__internal_0_$__cuda_sm10x_tcgen05_guardrail_trap_col_being_dealloced_not_returned_by_alloc)
        /*002c*/ 	.word	0x00000000


	//----- nvinfo : EIATTR_FRAME_SIZE
	.align		4
.L_25:
        /*0030*/ 	.byte	0x04, 0x11
        /*0032*/ 	.short	(.L_27 - .L_26)
	.align		4
.L_26:
        /*0034*/ 	.word	index@(_ZN7cutlass13device_kernelINS_4gemm6kernel13GemmUniversalIN4cute5tupleIJiiiiEEENS1_10collective13CollectiveMmaINS1_35MainloopSm100TmaUmmaWarpSpecializedILi5ELi2ELi4ENS5_IJNS4_1CILi2EEENSA_ILi1EEESC_EEEEENS5_IJNSA_ILi64EEESF_NSA_ILi128EEEEEEaNS5_IJlSC_lEEEaSI_NS4_8TiledMMAINS4_8MMA_AtomIJNS4_15SM100_MMA_S8_SSIaaiLi64ELi64ELNS4_4UMMA5MajorE0ELSN_0ELNSM_8SaturateE0EEEEEENS4_6LayoutINS5_IJSC_SC_SC_EEENS5_IJNSA_ILi0EEEST_ST_EEEEENS5_IJNS4_10UnderscoreESW_SW_EEEEENS4_13SM90_TMA_LOADENS4_14ComposedLayoutINS4_7SwizzleILi3ELi4ELi3EEENS4_18smem_ptr_flag_bitsILi8EEENSR_INS5_IJNSA_ILi8EEESG_EEENS5_IJSG_SC_EEEEEEEvNS4_8identityENS4_23SM90_TMA_LOAD_MULTICASTES19_vS1A_EENS_8epilogue10collective18CollectiveEpilogueINS1D_23Sm100TmaWarpSpecializedILi1ELi1ELi32ELb0ELb0EEEJSH_NS5_IJNSR_ISF_SC_EES1I_EEEaSI_aSI_NS1D_6fusion15FusionCallbacksIS1H_NS1K_17LinearCombinationIaiaiLNS_15FloatRoundStyleE2EEESH_S1J_JEEENS4_5SM1004TMEM4LOAD26SM100_TMEM_LOAD_16dp32b32xESZ_NS10_INS11_ILi2ELi4ELi3EEES14_NSR_INS5_IJS15_SF_EEENS5_IJSF_SC_EEEEEEENS4_39AutoVectorizingCopyWithAssumedAlignmentILi128EEENS4_14SM90_TMA_STOREES1Y_S20_S20_EEEvvEEEEvNT_6ParamsE)
        /*0038*/ 	.word	0x00000000


	//----- nvinfo : EIATTR_MIN_STACK_SIZE
	.align		4
.L_27:
        /*003c*/ 	.byte	0x04, 0x12
        /*003e*/ 	.short	(.L_29 - .L_28)
	.align		4
.L_28:
        /*0040*/ 	.word	index@(_ZN7cutlass13device_kernelINS_4gemm6kernel13GemmUniversalIN4cute5tupleIJiiiiEEENS1_10collective13CollectiveMmaINS1_35MainloopSm100TmaUmmaWarpSpecializedILi5ELi2ELi4ENS5_IJNS4_1CILi2EEENSA_ILi1EEESC_EEEEENS5_IJNSA_ILi64EEESF_NSA_ILi128EEEEEEaNS5_IJlSC_lEEEaSI_NS4_8TiledMMAINS4_8MMA_AtomIJNS4_15SM100_MMA_S8_SSIaaiLi64ELi64ELNS4_4UMMA5MajorE0ELSN_0ELNSM_8SaturateE0EEEEEENS4_6LayoutINS5_IJSC_SC_SC_EEENS5_IJNSA_ILi0EEEST_ST_EEEEENS5_IJNS4_10UnderscoreESW_SW_EEEEENS4_13SM90_TMA_LOADENS4_14ComposedLayoutINS4_7SwizzleILi3ELi4ELi3EEENS4_18smem_ptr_flag_bitsILi8EEENSR_INS5_IJNSA_ILi8EEESG_EEENS5_IJSG_SC_EEEEEEEvNS4_8identityENS4_23SM90_TMA_LOAD_MULTICASTES19_vS1A_EENS_8epilogue10collective18CollectiveEpilogueINS1D_23Sm100TmaWarpSpecializedILi1ELi1ELi32ELb0ELb0EEEJSH_NS5_IJNSR_ISF_SC_EES1I_EEEaSI_aSI_NS1D_6fusion15FusionCallbacksIS1H_NS1K_17LinearCombinationIaiaiLNS_15FloatRoundStyleE2EEESH_S1J_JEEENS4_5SM1004TMEM4LOAD26SM100_TMEM_LOAD_16dp32b32xESZ_NS10_INS11_ILi2ELi4ELi3EEES14_NSR_INS5_IJS15_SF_EEENS5_IJSF_SC_EEEEEEENS4_39AutoVectorizingCopyWithAssumedAlignmentILi128EEENS4_14SM90_TMA_STOREES1Y_S20_S20_EEEvvEEEEvNT_6ParamsE)
        /*0044*/ 	.word	0x00000000
.L_29:


//--------------------- .nv.compat                --------------------------
	.section	.nv.compat,"",@"SHT_CUDA_COMPAT_INFO"
	.align	4
        /*0000*/ 	.byte	0x02, 0x09, 0x01, 0x00, 0x02, 0x02, 0x03, 0x00, 0x02, 0x05, 0x06, 0x00, 0x03, 0x07, 0x01, 0x01
        /*0010*/ 	.byte	0x02, 0x03, 0x01, 0x00, 0x02, 0x06, 0x01, 0x00, 0x04, 0x0b, 0x08, 0x00, 0x01, 0x00, 0x00, 0x00
        /*0020*/ 	.byte	0x00, 0x00, 0x00, 0x00


//--------------------- .nv.info._ZN7cutlass13device_kernelINS_4gemm6kernel13GemmUniversalIN4cute5tupleIJiiiiEEENS1_10collective13CollectiveMmaINS1_35MainloopSm100TmaUmmaWarpSpecializedILi5ELi2ELi4ENS5_IJNS4_1CILi2EEENSA_ILi1EEESC_EEEEENS5_IJNSA_ILi64EEESF_NSA_ILi128EEEEEEaNS5_IJlSC_lEEEaSI_NS4_8TiledMMAINS4_8MMA_AtomIJNS4_15SM100_MMA_S8_SSIaaiLi64ELi64ELNS4_4UMMA5MajorE0ELSN_0ELNSM_8SaturateE0EEEEEENS4_6LayoutINS5_IJSC_SC_SC_EEENS5_IJNSA_ILi0EEEST_ST_EEEEENS5_IJNS4_10UnderscoreESW_SW_EEEEENS4_13SM90_TMA_LOADENS4_14ComposedLayoutINS4_7SwizzleILi3ELi4ELi3EEENS4_18smem_ptr_flag_bitsILi8EEENSR_INS5_IJNSA_ILi8EEESG_EEENS5_IJSG_SC_EEEEEEEvNS4_8identityENS4_23SM90_TMA_LOAD_MULTICASTES19_vS1A_EENS_8epilogue10collective18CollectiveEpilogueINS1D_23Sm100TmaWarpSpecializedILi1ELi1ELi32ELb0ELb0EEEJSH_NS5_IJNSR_ISF_SC_EES1I_EEEaSI_aSI_NS1D_6fusion15FusionCallbacksIS1H_NS1K_17LinearCombinationIaiaiLNS_15FloatRoundStyleE2EEESH_S1J_JEEENS4_5SM1004TMEM4LOAD26SM100_TMEM_LOAD_16dp32b32xESZ_NS10_INS11_ILi2ELi4ELi3EEES14_NSR_INS5_IJS15_SF_EEENS5_IJSF_SC_EEEEEEENS4_39AutoVectorizingCopyWithAssumedAlignmentILi128EEENS4_14SM90_TMA_STOREES1Y_S20_S20_EEEvvEEEEvNT_6ParamsE --------------------------
	.section	.nv.info._ZN7cutlass13device_kernelINS_4gemm6kernel13GemmUniversalIN4cute5tupleIJiiiiEEENS1_10collective13CollectiveMmaINS1_35MainloopSm100TmaUmmaWarpSpecializedILi5ELi2ELi4ENS5_IJNS4_1CILi2EEENSA_ILi1EEESC_EEEEENS5_IJNSA_ILi64EEESF_NSA_ILi128EEEEEEaNS5_IJlSC_lEEEaSI_NS4_8TiledMMAINS4_8MMA_AtomIJNS4_15SM100_MMA_S8_SSIaaiLi64ELi64ELNS4_4UMMA5MajorE0ELSN_0ELNSM_8SaturateE0EEEEEENS4_6LayoutINS5_IJSC_SC_SC_EEENS5_IJNSA_ILi0EEEST_ST_EEEEENS5_IJNS4_10UnderscoreESW_SW_EEEEENS4_13SM90_TMA_LOADENS4_14ComposedLayoutINS4_7SwizzleILi3ELi4ELi3EEENS4_18smem_ptr_flag_bitsILi8EEENSR_INS5_IJNSA_ILi8EEESG_EEENS5_IJSG_SC_EEEEEEEvNS4_8identityENS4_23SM90_TMA_LOAD_MULTICASTES19_vS1A_EENS_8epilogue10collective18CollectiveEpilogueINS1D_23Sm100TmaWarpSpecializedILi1ELi1ELi32ELb0ELb0EEEJSH_NS5_IJNSR_ISF_SC_EES1I_EEEaSI_aSI_NS1D_6fusion15FusionCallbacksIS1H_NS1K_17LinearCombinationIaiaiLNS_15FloatRoundStyleE2EEESH_S1J_JEEENS4_5SM1004TMEM4LOAD26SM100_TMEM_LOAD_16dp32b32xESZ_NS10_INS11_ILi2ELi4ELi3EEES14_NSR_INS5_IJS15_SF_EEENS5_IJSF_SC_EEEEEEENS4_39AutoVectorizingCopyWithAssumedAlignmentILi128EEENS4_14SM90_TMA_STOREES1Y_S20_S20_EEEvvEEEEvNT_6ParamsE,"",@"SHT_CUDA_INFO"
	.sectionflags	@""
	.align	4


	//----- nvinfo : EIATTR_CUDA_API_VERSION
	.align		4
        /*0000*/ 	.byte	0x04, 0x37
        /*0002*/ 	.short	(.L_31 - .L_30)
.L_30:
        /*0004*/ 	.word	0x00000082


	//----- nvinfo : EIATTR_KPARAM_INFO
	.align		4
.L_31:
        /*0008*/ 	.byte	0x04, 0x17
        /*000a*/ 	.short	(.L_33 - .L_32)
.L_32:
        /*000c*/ 	.word	0x00000000
        /*0010*/ 	.short	0x0000
        /*0012*/ 	.short	0x0000
        /*0014*/ 	.byte	0x00, 0xf0, 0x01, 0x20


	//----- nvinfo : EIATTR_AT_ENTRY_FRAGMENTS
	.align		4
.L_33:
        /*0018*/ 	.byte	0x04, 0x4f
        /*001a*/ 	.short	(.L_35 - .L_34)


	//   ....[0]....
.L_34:
        /*001c*/ 	.word	0x00000006


	//----- nvinfo : EIATTR_RESERVED_SMEM_USED
	.align		4
.L_35:
        /*0020*/ 	.byte	0x01, 0x41
	.zero		2


	//----- nvinfo : EIATTR_SPARSE_MMA_MASK
	.align		4
        /*0024*/ 	.byte	0x03, 0x50
        /*0026*/ 	.short	0x0000


	//----- nvinfo : EIATTR_TCGEN05_1CTA_USED
	.align		4
        /*0028*/ 	.byte	0x01, 0x51
	.zero		2


	//----- nvinfo : EIATTR_MAXREG_COUNT
	.align		4
        /*002c*/ 	.byte	0x03, 0x1b
        /*002e*/ 	.short	0x00ff


	//----- nvinfo : EIATTR_NUM_BARRIERS
	.align		4
        /*0030*/ 	.byte	0x02, 0x4c
        /*0032*/ 	.byte	0x07
	.zero		1


	//----- nvinfo : EIATTR_EXTERNS
	.align		4
        /*0034*/ 	.byte	0x04, 0x0f
        /*0036*/ 	.short	(.L_37 - .L_36)


	//   ....[0]....
	.align		4
.L_36:
        /*0038*/ 	.word	index@(__assertfail)


	//----- nvinfo : EIATTR_MERCURY_ISA_VERSION
	.align		4
.L_37:
        /*003c*/ 	.byte	0x03, 0x5f
        /*003e*/ 	.short	0x0101


	//----- nvinfo : EIATTR_INT_WARP_WIDE_INSTR_OFFSETS
	.align		4
        /*0040*/ 	.byte	0x04, 0x31
        /*0042*/ 	.short	(.L_39 - .L_38)


	//   ....[0]....
.L_38:
        /*0044*/ 	.word	0x00003ca0


	//   ....[1]....
        /*0048*/ 	.word	0x00003cd0


	//   ....[2]....
        /*004c*/ 	.word	0x00003cf0


	//   ....[3]....
        /*0050*/ 	.word	0x000048d0


	//   ....[4]....
        /*0054*/ 	.word	0x00004980


	//----- nvinfo : EIATTR_COOP_GROUP_MASK_REGIDS
	.align		4
.L_39:
        /*0058*/ 	.byte	0x04, 0x29
        /*005a*/ 	.short	(.L_41 - .L_40)


	//   ....[0]....
.L_40:
        /*005c*/ 	.word	0xffffffff


	//   ....[1]....
        /*0060*/ 	.word	0xffffffff


	//   ....[2]....
        /*0064*/ 	.word	0xffffffff


	//   ....[3]....
        /*0068*/ 	.word	0xffffffff


	//   ....[4]....
        /*006c*/ 	.word	0xffffffff


	//   ....[5]....
        /*0070*/ 	.word	0xffffffff


	//   ....[6]....
        /*0074*/ 	.word	0xffffffff


	//   ....[7]....
        /*0078*/ 	.word	0xffffffff


	//   ....[8]....
        /*007c*/ 	.word	0xffffffff


	//   ....[9]....
        /*0080*/ 	.word	0xffffffff


	//   ....[10]....
        /*0084*/ 	.word	0xffffffff


	//   ....[11]....
        /*0088*/ 	.word	0xffffffff


	//   ....[12]....
        /*008c*/ 	.word	0xffffffff


	//   ....[13]....
        /*0090*/ 	.word	0xffffffff


	//----- nvinfo : EIATTR_COOP_GROUP_INSTR_OFFSETS
	.align		4
.L_41:
        /*0094*/ 	.byte	0x04, 0x28
        /*0096*/ 	.short	(.L_43 - .L_42)


	//   ....[0]....
.L_42:
        /*0098*/ 	.word	0x00000080


	//   ....[1]....
        /*009c*/ 	.word	0x000004e0


	//   ....[2]....
        /*00a0*/ 	.word	0x000006a0


	//   ....[3]....
        /*00a4*/ 	.word	0x000007e0


	//   ....[4]....
        /*00a8*/ 	.word	0x000008e0


	//   ....[5]....
        /*00ac*/ 	.word	0x00000a50


	//   ....[6]....
        /*00b0*/ 	.word	0x00000bf0


	//   ....[7]....
        /*00b4*/ 	.word	0x00000da0


	//   ....[8]....
        /*00b8*/ 	.word	0x00001f60


	//   ....[9]....
        /*00bc*/ 	.word	0x00002e90


	//   ....[10]....
        /*00c0*/ 	.word	0x000030a0


	//   ....[11]....
        /*00c4*/ 	.word	0x000030d0


	//   ....[12]....
        /*00c8*/ 	.word	0x00003b80


	//   ....[13]....
        /*00cc*/ 	.word	0x00003db0


	//----- nvinfo : EIATTR_VRC_CTA_INIT_COUNT
	.align		4
.L_43:
        /*00d0*/ 	.byte	0x02, 0x4a
        /*00d2*/ 	.byte	0x80
	.zero		1


	//----- nvinfo : EIATTR_SYSCALL_OFFSETS
	.align		4
        /*00d4*/ 	.byte	0x04, 0x46
        /*00d6*/ 	.short	(.L_45 - .L_44)


	//   ....[0]....
.L_44:
        /*00d8*/ 	.word	0x000054e0


	//   ....[1]....
        /*00dc*/ 	.word	0x00005620


	//   ....[2]....
        /*00e0*/ 	.word	0x00005da0


	//----- nvinfo : EIATTR_MBARRIER_INSTR_OFFSETS
	.align		4
.L_45:
        /*00e4*/ 	.byte	0x04, 0x39
        /*00e6*/ 	.short	(.L_47 - .L_46)


	//   ....[0]....
.L_46:
        /*00e8*/ 	.word	0x000005f0
        /*00ec*/ 	.word	0x000000ff
        /*00f0*/ 	.word	0x00000000
        /*00f4*/ 	.short	0x0100
        /*00f6*/ 	.byte	0x04
	.zero		1


	//   ....[1]....
        /*00f8*/ 	.word	0x00000600
        /*00fc*/ 	.word	0x000000ff
        /*0100*/ 	.word	0x00000028
        /*0104*/ 	.short	0x0100
        /*0106*/ 	.byte	0x04
	.zero		1


	//   ....[2]....
        /*0108*/ 	.word	0x00000610
        /*010c*/ 	.word	0x000000ff
        /*0110*/ 	.word	0x00000008
        /*0114*/ 	.short	0x0100
        /*0116*/ 	.byte	0x04
	.zero		1


	//   ....[3]....
        /*0118*/ 	.word	0x00000620
        /*011c*/ 	.word	0x000000ff
        /*0120*/ 	.word	0x00000030
        /*0124*/ 	.short	0x0100
        /*0126*/ 	.byte	0x04
	.zero		1


	//   ....[4]....
        /*0128*/ 	.word	0x00000630
        /*012c*/ 	.word	0x000000ff
        /*0130*/ 	.word	0x00000010
        /*0134*/ 	.short	0x0100
        /*0136*/ 	.byte	0x04
	.zero		1


	//   ....[5]....
        /*0138*/ 	.word	0x00000640
        /*013c*/ 	.word	0x000000ff
        /*0140*/ 	.word	0x00000038
        /*0144*/ 	.short	0x0100
        /*0146*/ 	.byte	0x04
	.zero		1


	//   ....[6]....
        /*0148*/ 	.word	0x00000650
        /*014c*/ 	.word	0x000000ff
        /*0150*/ 	.word	0x00000018
        /*0154*/ 	.short	0x0100
        /*0156*/ 	.byte	0x04
	.zero		1


	//   ....[7]....
        /*0158*/ 	.word	0x00000660
        /*015c*/ 	.word	0x000000ff
        /*0160*/ 	.word	0x00000040
        /*0164*/ 	.short	0x0100
        /*0166*/ 	.byte	0x04
	.zero		1


	//   ....[8]....
        /*0168*/ 	.word	0x00000670
        /*016c*/ 	.word	0x000000ff
        /*0170*/ 	.word	0x00000020
        /*0174*/ 	.short	0x0100
        /*0176*/ 	.byte	0x04
	.zero		1


	//   ....[9]....
        /*0178*/ 	.word	0x00000680
        /*017c*/ 	.word	0x000000ff
        /*0180*/ 	.word	0x00000048
        /*0184*/ 	.short	0x0100
        /*0186*/ 	.byte	0x04
	.zero		1


	//   ....[10]....
        /*0188*/ 	.word	0x000007b0
        /*018c*/ 	.word	0x000000ff
        /*0190*/ 	.word	0x00000050
        /*0194*/ 	.short	0x0100
        /*0196*/ 	.byte	0x04
	.zero		1


	//   ....[11]....
        /*0198*/ 	.word	0x000007c0
        /*019c*/ 	.word	0x000000ff
        /*01a0*/ 	.word	0x00000058
        /*01a4*/ 	.short	0x0100
        /*01a6*/ 	.byte	0x04
	.zero		1


	//   ....[12]....
        /*01a8*/ 	.word	0x000008b0
        /*01ac*/ 	.word	0x000000ff
        /*01b0*/ 	.word	0x00000060
        /*01b4*/ 	.short	0x0100
        /*01b6*/ 	.byte	0x06
	.zero		1


	//   ....[13]....
        /*01b8*/ 	.word	0x000008c0
        /*01bc*/ 	.word	0x000000ff
        /*01c0*/ 	.word	0x00000068
        /*01c4*/ 	.short	0x0100
        /*01c6*/ 	.byte	0x06
	.zero		1


	//   ....[14]....
        /*01c8*/ 	.word	0x00000a00
        /*01cc*/ 	.word	0x000000ff
        /*01d0*/ 	.word	0x00000070
        /*01d4*/ 	.short	0x0100
        /*01d6*/ 	.byte	0x06
	.zero		1


	//   ....[15]....
        /*01d8*/ 	.word	0x00000a10
        /*01dc*/ 	.word	0x000000ff
        /*01e0*/ 	.word	0x00000080
        /*01e4*/ 	.short	0x0100
        /*01e6*/ 	.byte	0x06
	.zero		1


	//   ....[16]....
        /*01e8*/ 	.word	0x00000a20
        /*01ec*/ 	.word	0x000000ff
        /*01f0*/ 	.word	0x00000078
        /*01f4*/ 	.short	0x0100
        /*01f6*/ 	.byte	0x06
	.zero		1


	//   ....[17]....
        /*01f8*/ 	.word	0x00000a30
        /*01fc*/ 	.word	0x000000ff
        /*0200*/ 	.word	0x00000088
        /*0204*/ 	.short	0x0100
        /*0206*/ 	.byte	0x06
	.zero		1


	//   ....[18]....
        /*0208*/ 	.word	0x00000b60
        /*020c*/ 	.word	0x000000ff
        /*0210*/ 	.word	0x00000090
        /*0214*/ 	.short	0x0100
        /*0216*/ 	.byte	0x04
	.zero		1


	//   ....[19]....
        /*0218*/ 	.word	0x00000b70
        /*021c*/ 	.word	0x000000ff
        /*0220*/ 	.word	0x000000b0
        /*0224*/ 	.short	0x0100
        /*0226*/ 	.byte	0x04
	.zero		1


	//   ....[20]....
        /*0228*/ 	.word	0x00000b80
        /*022c*/ 	.word	0x000000ff
        /*0230*/ 	.word	0x00000098
        /*0234*/ 	.short	0x0100
        /*0236*/ 	.byte	0x04
	.zero		1


	//   ....[21]....
        /*0238*/ 	.word	0x00000b90
        /*023c*/ 	.word	0x000000ff
        /*0240*/ 	.word	0x000000b8
        /*0244*/ 	.short	0x0100
        /*0246*/ 	.byte	0x04
	.zero		1


	//   ....[22]....
        /*0248*/ 	.word	0x00000ba0
        /*024c*/ 	.word	0x000000ff
        /*0250*/ 	.word	0x000000a0
        /*0254*/ 	.short	0x0100
        /*0256*/ 	.byte	0x04
	.zero		1


	//   ....[23]....
        /*0258*/ 	.word	0x00000bb0
        /*025c*/ 	.word	0x000000ff
        /*0260*/ 	.word	0x000000c0
        /*0264*/ 	.short	0x0100
        /*0266*/ 	.byte	0x04
	.zero		1


	//   ....[24]....
        /*0268*/ 	.word	0x00000bc0
        /*026c*/ 	.word	0x000000ff
        /*0270*/ 	.word	0x000000a8
        /*0274*/ 	.short	0x0100
        /*0276*/ 	.byte	0x04
	.zero		1


	//   ....[25]....
        /*0278*/ 	.word	0x00000bd0
        /*027c*/ 	.word	0x000000ff
        /*0280*/ 	.word	0x000000c8
        /*0284*/ 	.short	0x0100
        /*0286*/ 	.byte	0x04
	.zero		1


	//   ....[26]....
        /*0288*/ 	.word	0x00000cc0
        /*028c*/ 	.word	0x000000ff
        /*0290*/ 	.word	0x000000d0
        /*0294*/ 	.short	0x0100
        /*0296*/ 	.byte	0x04
	.zero		1


	//   ....[27]....
        /*0298*/ 	.word	0x00000cd0
        /*029c*/ 	.word	0x000000ff
        /*02a0*/ 	.word	0x000000e0
        /*02a4*/ 	.short	0x0100
        /*02a6*/ 	.byte	0x04
	.zero		1


	//   ....[28]....
        /*02a8*/ 	.word	0x00000ce0
        /*02ac*/ 	.word	0x000000ff
        /*02b0*/ 	.word	0x000000d8
        /*02b4*/ 	.short	0x0100
        /*02b6*/ 	.byte	0x04
	.zero		1


	//   ....[29]....
        /*02b8*/ 	.word	0x00000cf0
        /*02bc*/ 	.word	0x000000ff
        /*02c0*/ 	.word	0x000000e8
        /*02c4*/ 	.short	0x0100
        /*02c6*/ 	.byte	0x04
	.zero		1


	//   ....[30]....
        /*02c8*/ 	.word	0x000017e0
        /*02cc*/ 	.word	0x00000000
        /*02d0*/ 	.word	0x000000e0
        /*02d4*/ 	.short	0x010a
        /*02d6*/ 	.byte	0xff
	.zero		1


	//   ....[31]....
        /*02d8*/ 	.word	0x00001810
        /*02dc*/ 	.word	0x00000000
        /*02e0*/ 	.word	0x000000d0
        /*02e4*/ 	.short	0x0101
        /*02e6*/ 	.byte	0xff
	.zero		1


	//   ....[32]....
        /*02e8*/ 	.word	0x000018e0
        /*02ec*/ 	.word	0x000000ff
        /*02f0*/ 	.word	0x00000028
        /*02f4*/ 	.short	0x010a
        /*02f6*/ 	.byte	0x04
	.zero		1


	//   ....[33]....
        /*02f8*/ 	.word	0x00001960
        /*02fc*/ 	.word	0x000000ff
        /*0300*/ 	.word	0x00000028
        /*0304*/ 	.short	0x010a
        /*0306*/ 	.byte	0x21
	.zero		1


	//   ....[34]....
        /*0308*/ 	.word	0x00001af0
        /*030c*/ 	.word	0x000000ff
        /*0310*/ 	.word	0x00000028
        /*0314*/ 	.short	0x010a
        /*0316*/ 	.byte	0x08
	.zero		1


	//   ....[35]....
        /*0318*/ 	.word	0x00001c10
        /*031c*/ 	.word	0x000000ff
        /*0320*/ 	.word	0x00000068
        /*0324*/ 	.short	0x0101
        /*0326*/ 	.byte	0x06
	.zero		1


	//   ....[36]....
        /*0328*/ 	.word	0x00001c30
        /*032c*/ 	.word	0x000000ff
        /*0330*/ 	.word	0x00000028
        /*0334*/ 	.short	0x010a
        /*0336*/ 	.byte	0x04
	.zero		1


	//   ....[37]....
        /*0338*/ 	.word	0x00001cb0
        /*033c*/ 	.word	0x000000ff
        /*0340*/ 	.word	0x00000028
        /*0344*/ 	.short	0x010a
        /*0346*/ 	.byte	0x11
	.zero		1


	//   ....[38]....
        /*0348*/ 	.word	0x00001ec0
        /*034c*/ 	.word	0x000000ff
        /*0350*/ 	.word	0x00000028
        /*0354*/ 	.short	0x010a
        /*0356*/ 	.byte	0x07
	.zero		1


	//   ....[39]....
        /*0358*/ 	.word	0x00001f90
        /*035c*/ 	.word	0x00000003
        /*0360*/ 	.word	0x00000070
        /*0364*/ 	.short	0x010a
        /*0366*/ 	.byte	0xff
	.zero		1


	//   ....[40]....
        /*0368*/ 	.word	0x000020e0
        /*036c*/ 	.word	0x00000000
        /*0370*/ 	.word	0x00000000
        /*0374*/ 	.short	0x0101
        /*0376*/ 	.byte	0xff
	.zero		1


	//   ....[41]....
        /*0378*/ 	.word	0x00002680
        /*037c*/ 	.word	0x000000ff
        /*0380*/ 	.word	0x00000000
        /*0384*/ 	.short	0x010a
        /*0386*/ 	.byte	0x04
	.zero		1


	//   ....[42]....
        /*0388*/ 	.word	0x00002710
        /*038c*/ 	.word	0x000000ff
        /*0390*/ 	.word	0x00000000
        /*0394*/ 	.short	0x010a
        /*0396*/ 	.byte	0x05
	.zero		1


	//   ....[43]....
        /*0398*/ 	.word	0x000027a0
        /*039c*/ 	.word	0x000000ff
        /*03a0*/ 	.word	0x00000000
        /*03a4*/ 	.short	0x010a
        /*03a6*/ 	.byte	0x05
	.zero		1


	//   ....[44]....
        /*03a8*/ 	.word	0x00002830
        /*03ac*/ 	.word	0x000000ff
        /*03b0*/ 	.word	0x00000000
        /*03b4*/ 	.short	0x010a
        /*03b6*/ 	.byte	0x05
	.zero		1


	//   ....[45]....
        /*03b8*/ 	.word	0x000028d0
        /*03bc*/ 	.word	0x00000000
        /*03c0*/ 	.word	0x00000000
        /*03c4*/ 	.short	0x010a
        /*03c6*/ 	.byte	0xff
	.zero		1


	//   ....[46]....
        /*03c8*/ 	.word	0x000029f0
        /*03cc*/ 	.word	0x00000002
        /*03d0*/ 	.word	0x000000d0
        /*03d4*/ 	.short	0x010a
        /*03d6*/ 	.byte	0xff
	.zero		1


	//   ....[47]....
        /*03d8*/ 	.word	0x00002a60
        /*03dc*/ 	.word	0x00000002
        /*03e0*/ 	.word	0x00000000
        /*03e4*/ 	.short	0x0101
        /*03e6*/ 	.byte	0xff
	.zero		1


	//   ....[48]....
        /*03e8*/ 	.word	0x00002a80
        /*03ec*/ 	.word	0x000000ff
        /*03f0*/ 	.word	0x00000080
        /*03f4*/ 	.short	0x010a
        /*03f6*/ 	.byte	0x04
	.zero		1


	//   ....[49]....
        /*03f8*/ 	.word	0x00002ba0
        /*03fc*/ 	.word	0x00000002
        /*0400*/ 	.word	0x00000070
        /*0404*/ 	.short	0x010a
        /*0406*/ 	.byte	0xff
	.zero		1


	//   ....[50]....
        /*0408*/ 	.word	0x00002ca0
        /*040c*/ 	.word	0x00000002
        /*0410*/ 	.word	0x00000000
        /*0414*/ 	.short	0x0101
        /*0416*/ 	.byte	0xff
	.zero		1


	//   ....[51]....
        /*0418*/ 	.word	0x00002d30
        /*041c*/ 	.word	0x000000ff
        /*0420*/ 	.word	0x00000080
        /*0424*/ 	.short	0x0106
        /*0426*/ 	.byte	0x04
	.zero		1


	//   ....[52]....
        /*0428*/ 	.word	0x00002d50
        /*042c*/ 	.word	0x000000ff
        /*0430*/ 	.word	0x00000080
        /*0434*/ 	.short	0x010a
        /*0436*/ 	.byte	0x04
	.zero		1


	//   ....[53]....
        /*0438*/ 	.word	0x00002de0
        /*043c*/ 	.word	0x000000ff
        /*0440*/ 	.word	0x00000080
        /*0444*/ 	.short	0x0106
        /*0446*/ 	.byte	0x07
	.zero		1


	//   ....[54]....
        /*0448*/ 	.word	0x00002e20
        /*044c*/ 	.word	0x00000000
        /*0450*/ 	.word	0x00000080
        /*0454*/ 	.short	0x010a
        /*0456*/ 	.byte	0xff
	.zero		1


	//   ....[55]....
        /*0458*/ 	.word	0x00003370
        /*045c*/ 	.word	0x00000000
        /*0460*/ 	.word	0x00000070
        /*0464*/ 	.short	0x010a
        /*0466*/ 	.byte	0xff
	.zero		1


	//   ....[56]....
        /*0468*/ 	.word	0x00003470
        /*046c*/ 	.word	0x00000003
        /*0470*/ 	.word	0x00000000
        /*0474*/ 	.short	0x0101
        /*0476*/ 	.byte	0xff
	.zero		1


	//   ....[57]....
        /*0478*/ 	.word	0x00003480
        /*047c*/ 	.word	0x000000ff
        /*0480*/ 	.word	0x00000000
        /*0484*/ 	.short	0x010a
        /*0486*/ 	.byte	0x04
	.zero		1


	//   ....[58]....
        /*0488*/ 	.word	0x00003500
        /*048c*/ 	.word	0x000000ff
        /*0490*/ 	.word	0x000000b0
        /*0494*/ 	.short	0x010a
        /*0496*/ 	.byte	0x1f
	.zero		1


	//   ....[59]....
        /*0498*/ 	.word	0x000035e0
        /*049c*/ 	.word	0x000000ff
        /*04a0*/ 	.word	0x00000000
        /*04a4*/ 	.short	0x010a
        /*04a6*/ 	.byte	0x05
	.zero		1


	//   ....[60]....
        /*04a8*/ 	.word	0x00003720
        /*04ac*/ 	.word	0x000000ff
        /*04b0*/ 	.word	0x00000000
        /*04b4*/ 	.short	0x010a
        /*04b6*/ 	.byte	0x04
	.zero		1


	//   ....[61]....
        /*04b8*/ 	.word	0x000039b0
        /*04bc*/ 	.word	0x000000ff
        /*04c0*/ 	.word	0x00000000
        /*04c4*/ 	.short	0x010a
        /*04c6*/ 	.byte	0x04
	.zero		1


	//   ....[62]....
        /*04c8*/ 	.word	0x00003a40
        /*04cc*/ 	.word	0x000000ff
        /*04d0*/ 	.word	0x00000000
        /*04d4*/ 	.short	0x010a
        /*04d6*/ 	.byte	0x05
	.zero		1


	//   ....[63]....
        /*04d8*/ 	.word	0x00003ad0
        /*04dc*/ 	.word	0x000000ff
        /*04e0*/ 	.word	0x00000000
        /*04e4*/ 	.short	0x010a
        /*04e6*/ 	.byte	0x05
	.zero		1


	//   ....[64]....
        /*04e8*/ 	.word	0x00003b60
        /*04ec*/ 	.word	0x000000ff
        /*04f0*/ 	.word	0x00000000
        /*04f4*/ 	.short	0x010a
        /*04f6*/ 	.byte	0x04
	.zero		1


	//   ....[65]....
        /*04f8*/ 	.word	0x00004050
        /*04fc*/ 	.word	0x00000003
        /*0500*/ 	.word	0x00000070
        /*0504*/ 	.short	0x010a
        /*0506*/ 	.byte	0xff
	.zero		1


	//   ....[66]....
        /*0508*/ 	.word	0x000041c0
        /*050c*/ 	.word	0x00000000
        /*0510*/ 	.word	0x00000000
        /*0514*/ 	.short	0x0101
        /*0516*/ 	.byte	0xff
	.zero		1


	//   ....[67]....
        /*0518*/ 	.word	0x00004680
        /*051c*/ 	.word	0x000000ff
        /*0520*/ 	.word	0x00000068
        /*0524*/ 	.short	0x010a
        /*0526*/ 	.byte	0x11
	.zero		1


	//   ....[68]....
        /*0528*/ 	.word	0x00004810
        /*052c*/ 	.word	0x000000ff
        /*0530*/ 	.word	0x00000058
        /*0534*/ 	.short	0x010a
        /*0536*/ 	.byte	0x11
	.zero		1


	//   ....[69]....
        /*0538*/ 	.word	0x00004a20
        /*053c*/ 	.word	0x000000ff
        /*0540*/ 	.word	0x00000050
        /*0544*/ 	.short	0x010b
        /*0546*/ 	.byte	0x11
	.zero		1


	//   ....[70]....
        /*0548*/ 	.word	0x00004a30
        /*054c*/ 	.word	0x000000ff
        /*0550*/ 	.word	0x00000000
        /*0554*/ 	.short	0x0101
        /*0556*/ 	.byte	0x30
	.zero		1


	//   ....[71]....
        /*0558*/ 	.word	0x00004a70
        /*055c*/ 	.word	0x00000000
        /*0560*/ 	.word	0x00000058
        /*0564*/ 	.short	0x010a
        /*0566*/ 	.byte	0xff
	.zero		1


	//   ....[72]....
        /*0568*/ 	.word	0x00004da0
        /*056c*/ 	.word	0x00000003
        /*0570*/ 	.word	0x00000070
        /*0574*/ 	.short	0x010a
        /*0576*/ 	.byte	0xff
	.zero		1


	//   ....[73]....
        /*0578*/ 	.word	0x00004f20
        /*057c*/ 	.word	0x00000000
        /*0580*/ 	.word	0x00000000
        /*0584*/ 	.short	0x0101
        /*0586*/ 	.byte	0xff
	.zero		1


	//   ....[74]....
        /*0588*/ 	.word	0x00005980
        /*058c*/ 	.word	0x000000ff
        /*0590*/ 	.word	0x00000050
        /*0594*/ 	.short	0x010a
        /*0596*/ 	.byte	0x2c
	.zero		1


	//   ....[75]....
        /*0598*/ 	.word	0x00005990
        /*059c*/ 	.word	0x00000010
        /*05a0*/ 	.word	0x00000090
        /*05a4*/ 	.short	0x010a
        /*05a6*/ 	.byte	0xff
	.zero		1


	//   ....[76]....
        /*05a8*/ 	.word	0x00005b40
        /*05ac*/ 	.word	0x000000ff
        /*05b0*/ 	.word	0x00000050
        /*05b4*/ 	.short	0x010a
        /*05b6*/ 	.byte	0x2c
	.zero		1


	//   ....[77]....
        /*05b8*/ 	.word	0x00005c20
        /*05bc*/ 	.word	0x000000ff
        /*05c0*/ 	.word	0x00000000
        /*05c4*/ 	.short	0x0101
        /*05c6*/ 	.byte	0x04
	.zero		1


	//   ....[78]....
        /*05c8*/ 	.word	0x00005c80
        /*05cc*/ 	.word	0x00000010
        /*05d0*/ 	.word	0x00000090
        /*05d4*/ 	.short	0x010a
        /*05d6*/ 	.byte	0xff
	.zero		1


	//   ....[79]....
        /*05d8*/ 	.word	0x00005f40
        /*05dc*/ 	.word	0x000000ff
        /*05e0*/ 	.word	0x00000000
        /*05e4*/ 	.short	0x0101
        /*05e6*/ 	.byte	0x04
	.zero		1


	//   ....[80]....
        /*05e8*/ 	.word	0x00006940
        /*05ec*/ 	.word	0x00000000
        /*05f0*/ 	.word	0x000000e0
        /*05f4*/ 	.short	0x010a
        /*05f6*/ 	.byte	0xff
	.zero		1


	//   ....[81]....
        /*05f8*/ 	.word	0x000069a0
        /*05fc*/ 	.word	0x00000000
        /*0600*/ 	.word	0x00000028
        /*0604*/ 	.short	0x010a
        /*0606*/ 	.byte	0xff
	.zero		1


	//   ....[82]....
        /*0608*/ 	.word	0x00006a00
        /*060c*/ 	.word	0x00000000
        /*0610*/ 	.word	0x00000028
        /*0614*/ 	.short	0x010a
        /*0616*/ 	.byte	0xff
	.zero		1


	//   ....[83]....
        /*0618*/ 	.word	0x00006a50
        /*061c*/ 	.word	0x00000003
        /*0620*/ 	.word	0x00000070
        /*0624*/ 	.short	0x010a
        /*0626*/ 	.byte	0xff
	.zero		1


	//   ....[84]....
        /*0628*/ 	.word	0x00006ab0
        /*062c*/ 	.word	0x00000000
        /*0630*/ 	.word	0x00000000
        /*0634*/ 	.short	0x010a
        /*0636*/ 	.byte	0xff
	.zero		1


	//   ....[85]....
        /*0638*/ 	.word	0x00006b10
        /*063c*/ 	.word	0x00000000
        /*0640*/ 	.word	0x00000000
        /*0644*/ 	.short	0x010a
        /*0646*/ 	.byte	0xff
	.zero		1


	//   ....[86]....
        /*0648*/ 	.word	0x00006b70
        /*064c*/ 	.word	0x00000000
        /*0650*/ 	.word	0x00000000
        /*0654*/ 	.short	0x010a
        /*0656*/ 	.byte	0xff
	.zero		1


	//   ....[87]....
        /*0658*/ 	.word	0x00006bd0
        /*065c*/ 	.word	0x00000000
        /*0660*/ 	.word	0x00000000
        /*0664*/ 	.short	0x010a
        /*0666*/ 	.byte	0xff
	.zero		1


	//   ....[88]....
        /*0668*/ 	.word	0x00006c20
        /*066c*/ 	.word	0x00000002
        /*0670*/ 	.word	0x000000d0
        /*0674*/ 	.short	0x010a
        /*0676*/ 	.byte	0xff
	.zero		1


	//   ....[89]....
        /*0678*/ 	.word	0x00006c80
        /*067c*/ 	.word	0x00000002
        /*0680*/ 	.word	0x00000080
        /*0684*/ 	.short	0x010a
        /*0686*/ 	.byte	0xff
	.zero		1


	//   ....[90]....
        /*0688*/ 	.word	0x00006cd0
        /*068c*/ 	.word	0x00000002
        /*0690*/ 	.word	0x00000070
        /*0694*/ 	.short	0x010a
        /*0696*/ 	.byte	0xff
	.zero		1


	//   ....[91]....
        /*0698*/ 	.word	0x00006d30
        /*069c*/ 	.word	0x00000000
        /*06a0*/ 	.word	0x00000080
        /*06a4*/ 	.short	0x010a
        /*06a6*/ 	.byte	0xff
	.zero		1


	//   ....[92]....
        /*06a8*/ 	.word	0x00006d80
        /*06ac*/ 	.word	0x00000000
        /*06b0*/ 	.word	0x00000070
        /*06b4*/ 	.short	0x010a
        /*06b6*/ 	.byte	0xff
	.zero		1


	//   ....[93]....
        /*06b8*/ 	.word	0x00006de0
        /*06bc*/ 	.word	0x00000002
        /*06c0*/ 	.word	0x000000b0
        /*06c4*/ 	.short	0x010a
        /*06c6*/ 	.byte	0xff
	.zero		1


	//   ....[94]....
        /*06c8*/ 	.word	0x00006e40
        /*06cc*/ 	.word	0x00000000
        /*06d0*/ 	.word	0x00000000
        /*06d4*/ 	.short	0x010a
        /*06d6*/ 	.byte	0xff
	.zero		1


	//   ....[95]....
        /*06d8*/ 	.word	0x00006ea0
        /*06dc*/ 	.word	0x00000000
        /*06e0*/ 	.word	0x00000000
        /*06e4*/ 	.short	0x010a
        /*06e6*/ 	.byte	0xff
	.zero		1


	//   ....[96]....
        /*06e8*/ 	.word	0x00006f00
        /*06ec*/ 	.word	0x00000000
        /*06f0*/ 	.word	0x00000000
        /*06f4*/ 	.short	0x010a
        /*06f6*/ 	.byte	0xff
	.zero		1


	//   ....[97]....
        /*06f8*/ 	.word	0x00006f60
        /*06fc*/ 	.word	0x00000000
        /*0700*/ 	.word	0x00000000
        /*0704*/ 	.short	0x010a
        /*0706*/ 	.byte	0xff
	.zero		1


	//   ....[98]....
        /*0708*/ 	.word	0x00006fc0
        /*070c*/ 	.word	0x00000000
        /*0710*/ 	.word	0x00000000
        /*0714*/ 	.short	0x010a
        /*0716*/ 	.byte	0xff
	.zero		1


	//   ....[99]....
        /*0718*/ 	.word	0x00007010
        /*071c*/ 	.word	0x00000003
        /*0720*/ 	.word	0x00000070
        /*0724*/ 	.short	0x010a
        /*0726*/ 	.byte	0xff
	.zero		1


	//   ....[100]....
        /*0728*/ 	.word	0x00007070
        /*072c*/ 	.word	0x00000000
        /*0730*/ 	.word	0x00000068
        /*0734*/ 	.short	0x010a
        /*0736*/ 	.byte	0xff
	.zero		1


	//   ....[101]....
        /*0738*/ 	.word	0x000070d0
        /*073c*/ 	.word	0x00000000
        /*0740*/ 	.word	0x00000058
        /*0744*/ 	.short	0x010a
        /*0746*/ 	.byte	0xff
	.zero		1


	//   ....[102]....
        /*0748*/ 	.word	0x00007120
        /*074c*/ 	.word	0x00000003
        /*0750*/ 	.word	0x00000070
        /*0754*/ 	.short	0x010a
        /*0756*/ 	.byte	0xff
	.zero		1


	//   ....[103]....
        /*0758*/ 	.word	0x00007180
        /*075c*/ 	.word	0x00000000
        /*0760*/ 	.word	0x00000050
        /*0764*/ 	.short	0x010a
        /*0766*/ 	.byte	0xff
	.zero		1


	//   ....[104]....
        /*0768*/ 	.word	0x000071d0
        /*076c*/ 	.word	0x00000010
        /*0770*/ 	.word	0x00000090
        /*0774*/ 	.short	0x010a
        /*0776*/ 	.byte	0xff
	.zero		1


	//----- nvinfo : EIATTR_NUM_MBARRIERS
	.align		4
.L_47:
        /*0778*/ 	.byte	0x03, 0x38
        /*077a*/ 	.short	0x001e


	//----- nvinfo : EIATTR_EXIT_INSTR_OFFSETS
	.align		4
        /*077c*/ 	.byte	0x04, 0x1c
        /*077e*/ 	.short	(.L_49 - .L_48)


	//   ....[0]....
.L_48:
        /*0780*/ 	.word	0x00002900


	//   ....[1]....
        /*0784*/ 	.word	0x00002df0


	//   ....[2]....
        /*0788*/ 	.word	0x00002e50


	//   ....[3]....
        /*078c*/ 	.word	0x00003dc0


	//   ....[4]....
        /*0790*/ 	.word	0x00004aa0


	//   ....[5]....
        /*0794*/ 	.word	0x00004ae0


	//   ....[6]....
        /*0798*/ 	.word	0x00006930


	//----- nvinfo : EIATTR_MAX_THREADS
	.align		4
.L_49:
        /*079c*/ 	.byte	0x04, 0x05
        /*079e*/ 	.short	(.L_51 - .L_50)
.L_50:
        /*07a0*/ 	.word	0x00000100
        /*07a4*/ 	.word	0x00000001
        /*07a8*/ 	.word	0x00000001


	//----- nvinfo : EIATTR_CRS_STACK_SIZE
	.align		4
.L_51:
        /*07ac*/ 	.byte	0x04, 0x1e
        /*07ae*/ 	.short	(.L_53 - .L_52)
.L_52:
        /*07b0*/ 	.word	0x00000000


	//----- nvinfo : EIATTR_CBANK_PARAM_SIZE
	.align		4
.L_53:
        /*07b4*/ 	.byte	0x03, 0x19
        /*07b6*/ 	.short	0x0800


	//----- nvinfo : EIATTR_PARAM_CBANK
	.align		4
        /*07b8*/ 	.byte	0x04, 0x0a
        /*07ba*/ 	.short	(.L_55 - .L_54)
	.align		4
.L_54:
        /*07bc*/ 	.word	index@(.nv.constant0._ZN7cutlass13device_kernelINS_4gemm6kernel13GemmUniversalIN4cute5tupleIJiiiiEEENS1_10collective13CollectiveMmaINS1_35MainloopSm100TmaUmmaWarpSpecializedILi5ELi2ELi4ENS5_IJNS4_1CILi2EEENSA_ILi1EEESC_EEEEENS5_IJNSA_ILi64EEESF_NSA_ILi128EEEEEEaNS5_IJlSC_lEEEaSI_NS4_8TiledMMAINS4_8MMA_AtomIJNS4_15SM100_MMA_S8_SSIaaiLi64ELi64ELNS4_4UMMA5MajorE0ELSN_0ELNSM_8SaturateE0EEEEEENS4_6LayoutINS5_IJSC_SC_SC_EEENS5_IJNSA_ILi0EEEST_ST_EEEEENS5_IJNS4_10UnderscoreESW_SW_EEEEENS4_13SM90_TMA_LOADENS4_14ComposedLayoutINS4_7SwizzleILi3ELi4ELi3EEENS4_18smem_ptr_flag_bitsILi8EEENSR_INS5_IJNSA_ILi8EEESG_EEENS5_IJSG_SC_EEEEEEEvNS4_8identityENS4_23SM90_TMA_LOAD_MULTICASTES19_vS1A_EENS_8epilogue10collective18CollectiveEpilogueINS1D_23Sm100TmaWarpSpecializedILi1ELi1ELi32ELb0ELb0EEEJSH_NS5_IJNSR_ISF_SC_EES1I_EEEaSI_aSI_NS1D_6fusion15FusionCallbacksIS1H_NS1K_17LinearCombinationIaiaiLNS_15FloatRoundStyleE2EEESH_S1J_JEEENS4_5SM1004TMEM4LOAD26SM100_TMEM_LOAD_16dp32b32xESZ_NS10_INS11_ILi2ELi4ELi3EEES14_NSR_INS5_IJS15_SF_EEENS5_IJSF_SC_EEEEEEENS4_39AutoVectorizingCopyWithAssumedAlignmentILi128EEENS4_14SM90_TMA_STOREES1Y_S20_S20_EEEvvEEEEvNT_6ParamsE)
        /*07c0*/ 	.short	0x0380
        /*07c2*/ 	.short	0x0800


	//----- nvinfo : EIATTR_SW_WAR
	.align		4
.L_55:
        /*07c4*/ 	.byte	0x04, 0x36
        /*07c6*/ 	.short	(.L_57 - .L_56)
.L_56:
        /*07c8*/ 	.word	0x00000008
.L_57:


//--------------------- .nv.callgraph             --------------------------
	.section	.nv.callgraph,"",@"SHT_CUDA_CALLGRAPH"
	.align	4
	.sectionentsize	8
	.align		4
        /*0000*/ 	.word	0x00000000
	.align		4
        /*0004*/ 	.word	0xffffffff
	.align		4
        /*0008*/ 	.word	index@(_ZN7cutlass13device_kernelINS_4gemm6kernel13GemmUniversalIN4cute5tupleIJiiiiEEENS1_10collective13CollectiveMmaINS1_35MainloopSm100TmaUmmaWarpSpecializedILi5ELi2ELi4ENS5_IJNS4_1CILi2EEENSA_ILi1EEESC_EEEEENS5_IJNSA_ILi64EEESF_NSA_ILi128EEEEEEaNS5_IJlSC_lEEEaSI_NS4_8TiledMMAINS4_8MMA_AtomIJNS4_15SM100_MMA_S8_SSIaaiLi64ELi64ELNS4_4UMMA5MajorE0ELSN_0ELNSM_8SaturateE0EEEEEENS4_6LayoutINS5_IJSC_SC_SC_EEENS5_IJNSA_ILi0EEEST_ST_EEEEENS5_IJNS4_10UnderscoreESW_SW_EEEEENS4_13SM90_TMA_LOADENS4_14ComposedLayoutINS4_7SwizzleILi3ELi4ELi3EEENS4_18smem_ptr_flag_bitsILi8EEENSR_INS5_IJNSA_ILi8EEESG_EEENS5_IJSG_SC_EEEEEEEvNS4_8identityENS4_23SM90_TMA_LOAD_MULTICASTES19_vS1A_EENS_8epilogue10collective18CollectiveEpilogueINS1D_23Sm100TmaWarpSpecializedILi1ELi1ELi32ELb0ELb0EEEJSH_NS5_IJNSR_ISF_SC_EES1I_EEEaSI_aSI_NS1D_6fusion15FusionCallbacksIS1H_NS1K_17LinearCombinationIaiaiLNS_15FloatRoundStyleE2EEESH_S1J_JEEENS4_5SM1004TMEM4LOAD26SM100_TMEM_LOAD_16dp32b32xESZ_NS10_INS11_ILi2ELi4ELi3EEES14_NSR_INS5_IJS15_SF_EEENS5_IJSF_SC_EEEEEEENS4_39AutoVectorizingCopyWithAssumedAlignmentILi128EEENS4_14SM90_TMA_STOREES1Y_S20_S20_EEEvvEEEEvNT_6ParamsE)
	.align		4
        /*000c*/ 	.word	index@(__assertfail)
	.align		4
        /*0010*/ 	.word	0x00000000
	.align		4
        /*0014*/ 	.word	0xfffffffe
	.align		4
        /*0018*/ 	.word	0x00000000
	.align		4
        /*001c*/ 	.word	0xfffffffd
	.align		4
        /*0020*/ 	.word	0x00000000
	.align		4
        /*0024*/ 	.word	0xfffffffc


//--------------------- .nv.constant4             --------------------------
	.section	.nv.constant4,"a",@progbits
	.align	8
	.align		8
.nv.constant4:
        /*0000*/ 	.dword	__assertfail
	.align		8
        /*0008*/ 	.dword	__unnamed_1
	.align		8
        /*0010*/ 	.dword	__unnamed_2
	.align		8
        /*0018*/ 	.dword	_ZN40_INTERNAL_4f9a0cc9_4_k_cu_64f5582a_103144cuda3std3__45__cpo5beginE
	.align		8
        /*0020*/ 	.dword	_ZN40_INTERNAL_4f9a0cc9_4_k_cu_64f5582a_103144cuda3std3__45__cpo3endE
	.align		8
        /*0028*/ 	.dword	_ZN40_INTERNAL_4f9a0cc9_4_k_cu_64f5582a_103144cuda3std3__45__cpo6cbeginE
	.align		8
        /*0030*/ 	.dword	_ZN40_INTERNAL_4f9a0cc9_4_k_cu_64f5582a_103144cuda3std3__45__cpo4cendE
	.align		8
        /*0038*/ 	.dword	_ZN40_INTERNAL_4f9a0cc9_4_k_cu_64f5582a_103144cuda3std3__442_GLOBAL__N__4f9a0cc9_4_k_cu_64f5582a_103146ignoreE
	.align		8
        /*0040*/ 	.dword	_ZN40_INTERNAL_4f9a0cc9_4_k_cu_64f5582a_103144cuda3std3__419piecewise_constructE
	.align		8
        /*0048*/ 	.dword	_ZN40_INTERNAL_4f9a0cc9_4_k_cu_64f5582a_103144cuda3std3__48in_placeE
	.align		8
        /*0050*/ 	.dword	_ZN40_INTERNAL_4f9a0cc9_4_k_cu_64f5582a_103144cuda3std6ranges3__45__cpo4swapE
	.align		8
        /*0058*/ 	.dword	_ZN40_INTERNAL_4f9a0cc9_4_k_cu_64f5582a_103144cuda3std6ranges3__45__cpo9iter_moveE
	.align		8
        /*0060*/ 	.dword	_ZN40_INTERNAL_4f9a0cc9_4_k_cu_64f5582a_103144cute7productE
	.align		8
        /*0068*/ 	.dword	_ZN40_INTERNAL_4f9a0cc9_4_k_cu_64f5582a_103144cute1_E
	.align		8
        /*0070*/ 	.dword	$str$25
	.align		8
        /*0078*/ 	.dword	$str$26
	.align		8
        /*0080*/ 	.dword	$str$27
	.align		8
        /*0088*/ 	.dword	$str$28


//--------------------- .text._ZN7cutlass13device_kernelINS_4gemm6kernel13GemmUniversalIN4cute5tupleIJiiiiEEENS1_10collective13CollectiveMmaINS1_35MainloopSm100TmaUmmaWarpSpecializedILi5ELi2ELi4ENS5_IJNS4_1CILi2EEENSA_ILi1EEESC_EEEEENS5_IJNSA_ILi64EEESF_NSA_ILi128EEEEEEaNS5_IJlSC_lEEEaSI_NS4_8TiledMMAINS4_8MMA_AtomIJNS4_15SM100_MMA_S8_SSIaaiLi64ELi64ELNS4_4UMMA5MajorE0ELSN_0ELNSM_8SaturateE0EEEEEENS4_6LayoutINS5_IJSC_SC_SC_EEENS5_IJNSA_ILi0EEEST_ST_EEEEENS5_IJNS4_10UnderscoreESW_SW_EEEEENS4_13SM90_TMA_LOADENS4_14ComposedLayoutINS4_7SwizzleILi3ELi4ELi3EEENS4_18smem_ptr_flag_bitsILi8EEENSR_INS5_IJNSA_ILi8EEESG_EEENS5_IJSG_SC_EEEEEEEvNS4_8identityENS4_23SM90_TMA_LOAD_MULTICASTES19_vS1A_EENS_8epilogue10collective18CollectiveEpilogueINS1D_23Sm100TmaWarpSpecializedILi1ELi1ELi32ELb0ELb0EEEJSH_NS5_IJNSR_ISF_SC_EES1I_EEEaSI_aSI_NS1D_6fusion15FusionCallbacksIS1H_NS1K_17LinearCombinationIaiaiLNS_15FloatRoundStyleE2EEESH_S1J_JEEENS4_5SM1004TMEM4LOAD26SM100_TMEM_LOAD_16dp32b32xESZ_NS10_INS11_ILi2ELi4ELi3EEES14_NSR_INS5_IJS15_SF_EEENS5_IJSF_SC_EEEEEEENS4_39AutoVectorizingCopyWithAssumedAlignmentILi128EEENS4_14SM90_TMA_STOREES1Y_S20_S20_EEEvvEEEEvNT_6ParamsE --------------------------
	.section	.text._ZN7cutlass13device_kernelINS_4gemm6kernel13GemmUniversalIN4cute5tupleIJiiiiEEENS1_10collective13CollectiveMmaINS1_35MainloopSm100TmaUmmaWarpSpecializedILi5ELi2ELi4ENS5_IJNS4_1CILi2EEENSA_ILi1EEESC_EEEEENS5_IJNSA_ILi64EEESF_NSA_ILi128EEEEEEaNS5_IJlSC_lEEEaSI_NS4_8TiledMMAINS4_8MMA_AtomIJNS4_15SM100_MMA_S8_SSIaaiLi64ELi64ELNS4_4UMMA5MajorE0ELSN_0ELNSM_8SaturateE0EEEEEENS4_6LayoutINS5_IJSC_SC_SC_EEENS5_IJNSA_ILi0EEEST_ST_EEEEENS5_IJNS4_10UnderscoreESW_SW_EEEEENS4_13SM90_TMA_LOADENS4_14ComposedLayoutINS4_7SwizzleILi3ELi4ELi3EEENS4_18smem_ptr_flag_bitsILi8EEENSR_INS5_IJNSA_ILi8EEESG_EEENS5_IJSG_SC_EEEEEEEvNS4_8identityENS4_23SM90_TMA_LOAD_MULTICASTES19_vS1A_EENS_8epilogue10collective18CollectiveEpilogueINS1D_23Sm100TmaWarpSpecializedILi1ELi1ELi32ELb0ELb0EEEJSH_NS5_IJNSR_ISF_SC_EES1I_EEEaSI_aSI_NS1D_6fusion15FusionCallbacksIS1H_NS1K_17LinearCombinationIaiaiLNS_15FloatRoundStyleE2EEESH_S1J_JEEENS4_5SM1004TMEM4LOAD26SM100_TMEM_LOAD_16dp32b32xESZ_NS10_INS11_ILi2ELi4ELi3EEES14_NSR_INS5_IJS15_SF_EEENS5_IJSF_SC_EEEEEEENS4_39AutoVectorizingCopyWithAssumedAlignmentILi128EEENS4_14SM90_TMA_STOREES1Y_S20_S20_EEEvvEEEEvNT_6ParamsE,"ax",@progbits
	.align	128
.text._ZN7cutlass13device_kernelINS_4gemm6kernel13GemmUniversalIN4cute5tupleIJiiiiEEENS1_10collective13CollectiveMmaINS1_35MainloopSm100TmaUmmaWarpSpecializedILi5ELi2ELi4ENS5_IJNS4_1CILi2EEENSA_ILi1EEESC_EEEEENS5_IJNSA_ILi64EEESF_NSA_ILi128EEEEEEaNS5_IJlSC_lEEEaSI_NS4_8TiledMMAINS4_8MMA_AtomIJNS4_15SM100_MMA_S8_SSIaaiLi64ELi64ELNS4_4UMMA5MajorE0ELSN_0ELNSM_8SaturateE0EEEEEENS4_6LayoutINS5_IJSC_SC_SC_EEENS5_IJNSA_ILi0EEEST_ST_EEEEENS5_IJNS4_10UnderscoreESW_SW_EEEEENS4_13SM90_TMA_LOADENS4_14ComposedLayoutINS4_7SwizzleILi3ELi4ELi3EEENS4_18smem_ptr_flag_bitsILi8EEENSR_INS5_IJNSA_ILi8EEESG_EEENS5_IJSG_SC_EEEEEEEvNS4_8identityENS4_23SM90_TMA_LOAD_MULTICASTES19_vS1A_EENS_8epilogue10collective18CollectiveEpilogueINS1D_23Sm100TmaWarpSpecializedILi1ELi1ELi32ELb0ELb0EEEJSH_NS5_IJNSR_ISF_SC_EES1I_EEEaSI_aSI_NS1D_6fusion15FusionCallbacksIS1H_NS1K_17LinearCombinationIaiaiLNS_15FloatRoundStyleE2EEESH_S1J_JEEENS4_5SM1004TMEM4LOAD26SM100_TMEM_LOAD_16dp32b32xESZ_NS10_INS11_ILi2ELi4ELi3EEES14_NSR_INS5_IJS15_SF_EEENS5_IJSF_SC_EEEEEEENS4_39AutoVectorizingCopyWithAssumedAlignmentILi128EEENS4_14SM90_TMA_STOREES1Y_S20_S20_EEEvvEEEEvNT_6ParamsE:
        .type           _ZN7cutlass13device_kernelINS_4gemm6kernel13GemmUniversalIN4cute5tupleIJiiiiEEENS1_10collective13CollectiveMmaINS1_35MainloopSm100TmaUmmaWarpSpecializedILi5ELi2ELi4ENS5_IJNS4_1CILi2EEENSA_ILi1EEESC_EEEEENS5_IJNSA_ILi64EEESF_NSA_ILi128EEEEEEaNS5_IJlSC_lEEEaSI_NS4_8TiledMMAINS4_8MMA_AtomIJNS4_15SM100_MMA_S8_SSIaaiLi64ELi64ELNS4_4UMMA5MajorE0ELSN_0ELNSM_8SaturateE0EEEEEENS4_6LayoutINS5_IJSC_SC_SC_EEENS5_IJNSA_ILi0EEEST_ST_EEEEENS5_IJNS4_10UnderscoreESW_SW_EEEEENS4_13SM90_TMA_LOADENS4_14ComposedLayoutINS4_7SwizzleILi3ELi4ELi3EEENS4_18smem_ptr_flag_bitsILi8EEENSR_INS5_IJNSA_ILi8EEESG_EEENS5_IJSG_SC_EEEEEEEvNS4_8identityENS4_23SM90_TMA_LOAD_MULTICASTES19_vS1A_EENS_8epilogue10collective18CollectiveEpilogueINS1D_23Sm100TmaWarpSpecializedILi1ELi1ELi32ELb0ELb0EEEJSH_NS5_IJNSR_ISF_SC_EES1I_EEEaSI_aSI_NS1D_6fusion15FusionCallbacksIS1H_NS1K_17LinearCombinationIaiaiLNS_15FloatRoundStyleE2EEESH_S1J_JEEENS4_5SM1004TMEM4LOAD26SM100_TMEM_LOAD_16dp32b32xESZ_NS10_INS11_ILi2ELi4ELi3EEES14_NSR_INS5_IJS15_SF_EEENS5_IJSF_SC_EEEEEEENS4_39AutoVectorizingCopyWithAssumedAlignmentILi128EEENS4_14SM90_TMA_STOREES1Y_S20_S20_EEEvvEEEEvNT_6ParamsE,@function
        .size           _ZN7cutlass13device_kernelINS_4gemm6kernel13GemmUniversalIN4cute5tupleIJiiiiEEENS1_10collective13CollectiveMmaINS1_35MainloopSm100TmaUmmaWarpSpecializedILi5ELi2ELi4ENS5_IJNS4_1CILi2EEENSA_ILi1EEESC_EEEEENS5_IJNSA_ILi64EEESF_NSA_ILi128EEEEEEaNS5_IJlSC_lEEEaSI_NS4_8TiledMMAINS4_8MMA_AtomIJNS4_15SM100_MMA_S8_SSIaaiLi64ELi64ELNS4_4UMMA5MajorE0ELSN_0ELNSM_8SaturateE0EEEEEENS4_6LayoutINS5_IJSC_SC_SC_EEENS5_IJNSA_ILi0EEEST_ST_EEEEENS5_IJNS4_10UnderscoreESW_SW_EEEEENS4_13SM90_TMA_LOADENS4_14ComposedLayoutINS4_7SwizzleILi3ELi4ELi3EEENS4_18smem_ptr_flag_bitsILi8EEENSR_INS5_IJNSA_ILi8EEESG_EEENS5_IJSG_SC_EEEEEEEvNS4_8identityENS4_23SM90_TMA_LOAD_MULTICASTES19_vS1A_EENS_8epilogue10collective18CollectiveEpilogueINS1D_23Sm100TmaWarpSpecializedILi1ELi1ELi32ELb0ELb0EEEJSH_NS5_IJNSR_ISF_SC_EES1I_EEEaSI_aSI_NS1D_6fusion15FusionCallbacksIS1H_NS1K_17LinearCombinationIaiaiLNS_15FloatRoundStyleE2EEESH_S1J_JEEENS4_5SM1004TMEM4LOAD26SM100_TMEM_LOAD_16dp32b32xESZ_NS10_INS11_ILi2ELi4ELi3EEES14_NSR_INS5_IJS15_SF_EEENS5_IJSF_SC_EEEEEEENS4_39AutoVectorizingCopyWithAssumedAlignmentILi128EEENS4_14SM90_TMA_STOREES1Y_S20_S20_EEEvvEEEEvNT_6ParamsE,(.L_x_138 - _ZN7cutlass13device_kernelINS_4gemm6kernel13GemmUniversalIN4cute5tupleIJiiiiEEENS1_10collective13CollectiveMmaINS1_35MainloopSm100TmaUmmaWarpSpecializedILi5ELi2ELi4ENS5_IJNS4_1CILi2EEENSA_ILi1EEESC_EEEEENS5_IJNSA_ILi64EEESF_NSA_ILi128EEEEEEaNS5_IJlSC_lEEEaSI_NS4_8TiledMMAINS4_8MMA_AtomIJNS4_15SM100_MMA_S8_SSIaaiLi64ELi64ELNS4_4UMMA5MajorE0ELSN_0ELNSM_8SaturateE0EEEEEENS4_6LayoutINS5_IJSC_SC_SC_EEENS5_IJNSA_ILi0EEEST_ST_EEEEENS5_IJNS4_10UnderscoreESW_SW_EEEEENS4_13SM90_TMA_LOADENS4_14ComposedLayoutINS4_7SwizzleILi3ELi4ELi3EEENS4_18smem_ptr_flag_bitsILi8EEENSR_INS5_IJNSA_ILi8EEESG_EEENS5_IJSG_SC_EEEEEEEvNS4_8identityENS4_23SM90_TMA_LOAD_MULTICASTES19_vS1A_EENS_8epilogue10collective18CollectiveEpilogueINS1D_23Sm100TmaWarpSpecializedILi1ELi1ELi32ELb0ELb0EEEJSH_NS5_IJNSR_ISF_SC_EES1I_EEEaSI_aSI_NS1D_6fusion15FusionCallbacksIS1H_NS1K_17LinearCombinationIaiaiLNS_15FloatRoundStyleE2EEESH_S1J_JEEENS4_5SM1004TMEM4LOAD26SM100_TMEM_LOAD_16dp32b32xESZ_NS10_INS11_ILi2ELi4ELi3EEES14_NSR_INS5_IJS15_SF_EEENS5_IJSF_SC_EEEEEEENS4_39AutoVectorizingCopyWithAssumedAlignmentILi128EEENS4_14SM90_TMA_STOREES1Y_S20_S20_EEEvvEEEEvNT_6ParamsE)
        .other          _ZN7cutlass13device_kernelINS_4gemm6kernel13GemmUniversalIN4cute5tupleIJiiiiEEENS1_10collective13CollectiveMmaINS1_35MainloopSm100TmaUmmaWarpSpecializedILi5ELi2ELi4ENS5_IJNS4_1CILi2EEENSA_ILi1EEESC_EEEEENS5_IJNSA_ILi64EEESF_NSA_ILi128EEEEEEaNS5_IJlSC_lEEEaSI_NS4_8TiledMMAINS4_8MMA_AtomIJNS4_15SM100_MMA_S8_SSIaaiLi64ELi64ELNS4_4UMMA5MajorE0ELSN_0ELNSM_8SaturateE0EEEEEENS4_6LayoutINS5_IJSC_SC_SC_EEENS5_IJNSA_ILi0EEEST_ST_EEEEENS5_IJNS4_10UnderscoreESW_SW_EEEEENS4_13SM90_TMA_LOADENS4_14ComposedLayoutINS4_7SwizzleILi3ELi4ELi3EEENS4_18smem_ptr_flag_bitsILi8EEENSR_INS5_IJNSA_ILi8EEESG_EEENS5_IJSG_SC_EEEEEEEvNS4_8identityENS4_23SM90_TMA_LOAD_MULTICASTES19_vS1A_EENS_8epilogue10collective18CollectiveEpilogueINS1D_23Sm100TmaWarpSpecializedILi1ELi1ELi32ELb0ELb0EEEJSH_NS5_IJNSR_ISF_SC_EES1I_EEEaSI_aSI_NS1D_6fusion15FusionCallbacksIS1H_NS1K_17LinearCombinationIaiaiLNS_15FloatRoundStyleE2EEESH_S1J_JEEENS4_5SM1004TMEM4LOAD26SM100_TMEM_LOAD_16dp32b32xESZ_NS10_INS11_ILi2ELi4ELi3EEES14_NSR_INS5_IJS15_SF_EEENS5_IJSF_SC_EEEEEEENS4_39AutoVectorizingCopyWithAssumedAlignmentILi128EEENS4_14SM90_TMA_STOREES1Y_S20_S20_EEEvvEEEEvNT_6ParamsE,@"STO_CUDA_ENTRY STV_DEFAULT"
_ZN7cutlass13device_kernelINS_4gemm6kernel13GemmUniversalIN4cute5tupleIJiiiiEEENS1_10collective13CollectiveMmaINS1_35MainloopSm100TmaUmmaWarpSpecializedILi5ELi2ELi4ENS5_IJNS4_1CILi2EEENSA_ILi1EEESC_EEEEENS5_IJNSA_ILi64EEESF_NSA_ILi128EEEEEEaNS5_IJlSC_lEEEaSI_NS4_8TiledMMAINS4_8MMA_AtomIJNS4_15SM100_MMA_S8_SSIaaiLi64ELi64ELNS4_4UMMA5MajorE0ELSN_0ELNSM_8SaturateE0EEEEEENS4_6LayoutINS5_IJSC_SC_SC_EEENS5_IJNSA_ILi0EEEST_ST_EEEEENS5_IJNS4_10UnderscoreESW_SW_EEEEENS4_13SM90_TMA_LOADENS4_14ComposedLayoutINS4_7SwizzleILi3ELi4ELi3EEENS4_18smem_ptr_flag_bitsILi8EEENSR_INS5_IJNSA_ILi8EEESG_EEENS5_IJSG_SC_EEEEEEEvNS4_8identityENS4_23SM90_TMA_LOAD_MULTICASTES19_vS1A_EENS_8epilogue10collective18CollectiveEpilogueINS1D_23Sm100TmaWarpSpecializedILi1ELi1ELi32ELb0ELb0EEEJSH_NS5_IJNSR_ISF_SC_EES1I_EEEaSI_aSI_NS1D_6fusion15FusionCallbacksIS1H_NS1K_17LinearCombinationIaiaiLNS_15FloatRoundStyleE2EEESH_S1J_JEEENS4_5SM1004TMEM4LOAD26SM100_TMEM_LOAD_16dp32b32xESZ_NS10_INS11_ILi2ELi4ELi3EEES14_NSR_INS5_IJS15_SF_EEENS5_IJSF_SC_EEEEEEENS4_39AutoVectorizingCopyWithAssumedAlignmentILi128EEENS4_14SM90_TMA_STOREES1Y_S20_S20_EEEvvEEEEvNT_6ParamsE:
[----:B------:R-:W1:Y:S01]  /*0000*/  LDC R1, c[0x0][0x37c] ;  /* 0x0000df00ff017b82 */ /* 0x000e620000000800 */
[----:B------:R-:W2:Y:S01]  /*0010*/  S2R R69, SR_TID.X ;  /* 0x0000000000457919 */ /* 0x000ea20000002100 */
[----:B------:R-:W3:Y:S01]  /*0020*/  LDCU.64 UR8, c[0x0][0x890] ;  /* 0x00011200ff0877ac */ /* 0x000ee20008000a00 */
[----:B------:R-:W-:Y:S02]  /*0030*/  PRMT R80, RZ, 0x7610, R80 ;  /* 0x00007610ff507816 */ /* 0x000fe40000000050 */
[----:B------:R-:W-:Y:S01]  /*0040*/  ELECT P3, URZ, PT ;  /* 0x0000000000ff782f */ /* 0x000fe20003860000 */
[----:B---3--:R-:W-:-:S04]  /*0050*/  UISETP.NE.U32.AND UP0, UPT, UR8, URZ, UPT ;  /* 0x000000ff0800728c */ /* 0x008fc8000bf05070 */
[----:B------:R-:W-:Y:S01]  /*0060*/  UISETP.NE.AND.EX UP0, UPT, UR9, URZ, UPT, UP0 ;  /* 0x000000ff0900728c */ /* 0x000fe2000bf05300 */
[----:B--2---:R-:W-:-:S05]  /*0070*/  SHF.R.U32.HI R81, RZ, 0x5, R69 ;  /* 0x00000005ff517819 */ /* 0x004fca0000011645 */
[----:B------:R-:W2:Y:S02]  /*0080*/  SHFL.IDX PT, R0, R81, RZ, 0x1f ;  /* 0x00001fff51007589 */ /* 0x000ea400000e0000 */
[----:B--2---:R-:W-:Y:S01]  /*0090*/  R2UR UR18, R0 ;  /* 0x00000000001272ca */ /* 0x004fe200000e0000 */
[----:B-1----:R-:W-:-:S14]  /*00a0*/  BRA.U UP0, `(.L_x_0) ;  /* 0x0000000100307547 */ /* 0x002fdc000b800000 */
[----:B------:R-:W1:Y:S02]  /*00b0*/  LDCU.64 UR4, c[0x0][0x888] ;  /* 0x00011100ff0477ac */ /* 0x000e640008000a00 */
[----:B-1----:R-:W-:-:S04]  /*00c0*/  UISETP.NE.U32.AND UP0, UPT, UR4, URZ, UPT ;  /* 0x000000ff0400728c */ /* 0x002fc8000bf05070 */
[----:B------:R-:W-:-:S09]  /*00d0*/  UISETP.NE.AND.EX UP0, UPT, UR5, URZ, UPT, UP0 ;  /* 0x000000ff0500728c */ /* 0x000fd2000bf05300 */
[----:B------:R-:W-:Y:S05]  /*00e0*/  BRA.U !UP0, `(.L_x_1) ;  /* 0x0000000108147547 */ /* 0x000fea000b800000 */
[----:B------:R-:W1:Y:S01]  /*00f0*/  LDC.64 R2, c[0x0][0x888] ;  /* 0x00022200ff027b82 */ /* 0x000e620000000a00 */
[----:B------:R-:W1:Y:S02]  /*0100*/  LDCU.64 UR4, c[0x0][0x358] ;  /* 0x00006b00ff0477ac */ /* 0x000e640008000a00 */
[----:B-1----:R1:W5:Y:S01]  /*0110*/  LDG.E R39, desc[UR4][R2.64] ;  /* 0x0000000402277981 */ /* 0x002362000c1e1900 */
[----:B------:R-:W-:Y:S01]  /*0120*/  HFMA2 R80, -RZ, RZ, 0, 5.9604644775390625e-08 ;  /* 0x00000001ff507431 */ /* 0x000fe200000001ff */
[----:B------:R-:W-:Y:S05]  /*0130*/  BRA `(.L_x_0) ;  /* 0x00000000000c7947 */ /* 0x000fea0003800000 */
.L_x_1:
[----:B------:R-:W1:Y:S01]  /*0140*/  LDCU UR4, c[0x0][0x880] ;  /* 0x00011000ff0477ac */ /* 0x000e620008000800 */
[----:B------:R-:W-:Y:S01]  /*0150*/  HFMA2 R80, -RZ, RZ, 0, 5.9604644775390625e-08 ;  /* 0x00000001ff507431 */ /* 0x000fe200000001ff */
[----:B-1----:R-:W-:-:S07]  /*0160*/  MOV R39, UR4 ;  /* 0x0000000400277c02 */ /* 0x002fce0008000f00 */
.L_x_0:
[----:B------:R-:W2:Y:S02]  /*0170*/  LDCU.64 UR4, c[0x0][0x8b0] ;  /* 0x00011600ff0477ac */ /* 0x000ea40008000a00 */
[----:B--2---:R-:W-:-:S04]  /*0180*/  UISETP.NE.U32.AND UP0, UPT, UR4, URZ, UPT ;  /* 0x000000ff0400728c */ /* 0x004fc8000bf05070 */
[----:B------:R-:W-:-:S09]  /*0190*/  UISETP.NE.AND.EX UP0, UPT, UR5, URZ, UPT, UP0 ;  /* 0x000000ff0500728c */ /* 0x000fd2000bf05300 */
[----:B------:R-:W-:Y:S05]  /*01a0*/  BRA.U UP0, `(.L_x_2) ;  /* 0x0000000100287547 */ /* 0x000fea000b800000 */
[----:B------:R-:W2:Y:S02]  /*01b0*/  LDCU.64 UR4, c[0x0][0x8a8] ;  /* 0x00011500ff0477ac */ /* 0x000ea40008000a00 */
[----:B--2---:R-:W-:-:S04]  /*01c0*/  UISETP.NE.U32.AND UP0, UPT, UR4, URZ, UPT ;  /* 0x000000ff0400728c */ /* 0x004fc8000bf05070 */
[----:B------:R-:W-:-:S09]  /*01d0*/  UISETP.NE.AND.EX UP0, UPT, UR5, URZ, UPT, UP0 ;  /* 0x000000ff0500728c */ /* 0x000fd2000bf05300 */
[----:B------:R-:W-:Y:S05]  /*01e0*/  BRA.U !UP0, `(.L_x_3) ;  /* 0x0000000108107547 */ /* 0x000fea000b800000 */
[----:B-1----:R-:W1:Y:S01]  /*01f0*/  LDC.64 R2, c[0x0][0x8a8] ;  /* 0x00022a00ff027b82 */ /* 0x002e620000000a00 */
[----:B------:R-:W1:Y:S02]  /*0200*/  LDCU.64 UR4, c[0x0][0x358] ;  /* 0x00006b00ff0477ac */ /* 0x000e640008000a00 */
[----:B-1----:R2:W5:Y:S01]  /*0210*/  LDG.E R38, desc[UR4][R2.64] ;  /* 0x0000000402267981 */ /* 0x002562000c1e1900 */
[----:B------:R-:W-:Y:S05]  /*0220*/  BRA `(.L_x_2) ;  /* 0x0000000000087947 */ /* 0x000fea0003800000 */
.L_x_3:
[----:B------:R-:W2:Y:S02]  /*0230*/  LDCU UR4, c[0x0][0x8a0] ;  /* 0x00011400ff0477ac */ /* 0x000ea40008000800 */
[----:B--2---:R-:W-:Y:S02]  /*0240*/  MOV R38, UR4 ;  /* 0x0000000400267c02 */ /* 0x004fe40008000f00 */
.L_x_2:
[----:B------:R-:W-:Y:S01]  /*0250*/  IMAD.U32 R0, RZ, RZ, UR18 ;  /* 0x00000012ff007e24 */ /* 0x000fe2000f8e00ff */
[----:B------:R-:W-:Y:S04]  /*0260*/  BSSY.RECONVERGENT B0, `(.L_x_4) ;  /* 0x000000c000007945 */ /* 0x000fe80003800200 */
[C---:B------:R-:W-:Y:S02]  /*0270*/  ISETP.NE.OR P1, PT, R0.reuse, 0x1, !P3 ;  /* 0x000000010000780c */ /* 0x040fe40005f25670 */
[----:B------:R-:W-:-:S11]  /*0280*/  ISETP.NE.OR P0, PT, R0, 0x3, !P3 ;  /* 0x000000030000780c */ /* 0x000fd60005f05670 */
[----:B------:R-:W-:Y:S05]  /*0290*/  @P1 BRA `(.L_x_5) ;  /* 0x0000000000201947 */ /* 0x000fea0003800000 */
[----:B------:R-:W3:Y:S02]  /*02a0*/  LDCU.64 UR4, c[0x0][0x348] ;  /* 0x00006900ff0477ac */ /* 0x000ee40008000a00 */
[----:B---3--:R-:W-:Y:S02]  /*02b0*/  UIADD3 UR6, UP1, UPT, UR4, 0x80, URZ ;  /* 0x0000008004067890 */ /* 0x008fe4000ff3e0ff */
[----:B------:R-:W-:Y:S02]  /*02c0*/  UIADD3 UR4, UP0, UPT, UR4, 0x180, URZ ;  /* 0x0000018004047890 */ /* 0x000fe4000ff1e0ff */
[----:B------:R-:W-:Y:S02]  /*02d0*/  UIADD3.X UR7, UPT, UPT, URZ, UR5, URZ, UP1, !UPT ;  /* 0x00000005ff077290 */ /* 0x000fe40008ffe4ff */
[----:B------:R-:W-:-:S07]  /*02e0*/  UIADD3.X UR5, UPT, UPT, URZ, UR5, URZ, UP0, !UPT ;  /* 0x00000005ff057290 */ /* 0x000fce00087fe4ff */
[----:B------:R3:W-:Y:S02]  /*02f0*/  UTMACCTL.PF [UR6] ;  /* 0x00000000060079b9 */ /* 0x0007e40008040000 */
[----:B------:R3:W-:Y:S02]  /*0300*/  UTMACCTL.PF [UR4] ;  /* 0x00000000040079b9 */ /* 0x0007e40008040000 */
[----:B---3--:R-:W-:Y:S01]  /*0310*/  NOP ;  /* 0x0000000000007918 */ /* 0x008fe20000000000 */
.L_x_5:
[----:B------:R-:W-:Y:S05]  /*0320*/  BSYNC.RECONVERGENT B0 ;  /* 0x0000000000007941 */ /* 0x000fea0003800200 */
.L_x_4:
[----:B------:R-:W-:Y:S04]  /*0330*/  BSSY.RECONVERGENT B0, `(.L_x_6) ;  /* 0x000000a000007945 */ /* 0x000fe80003800200 */
        /* <DEDUP_REMOVED lines=9> */
.L_x_7:
[----:B------:R-:W-:Y:S05]  /*03d0*/  BSYNC.RECONVERGENT B0 ;  /* 0x0000000000007941 */ /* 0x000fea0003800200 */
.L_x_6:
[----:B------:R-:W3:Y:S01]  /*03e0*/  LDCU.64 UR4, c[0x0][0x888] ;  /* 0x00011100ff0477ac */ /* 0x000ee20008000a00 */
[----:B------:R-:W-:Y:S02]  /*03f0*/  UISETP.EQ.U32.AND UP2, UPT, UR8, URZ, UPT ;  /* 0x000000ff0800728c */ /* 0x000fe4000bf42070 */
[----:B------:R-:W-:Y:S02]  /*0400*/  UPLOP3.LUT UP3, UPT, UPT, UPT, UPT, 0x80, 0x8 ;  /* 0x000000000008789c */ /* 0x000fe40003f6f070 */
[----:B---3--:R-:W-:-:S04]  /*0410*/  UISETP.NE.U32.AND UP0, UPT, UR4, URZ, UPT ;  /* 0x000000ff0400728c */ /* 0x008fc8000bf05070 */
[----:B------:R-:W-:-:S04]  /*0420*/  UISETP.NE.AND.EX UP1, UPT, UR5, URZ, UPT, UP0 ;  /* 0x000000ff0500728c */ /* 0x000fc8000bf25300 */
[----:B------:R-:W-:-:S04]  /*0430*/  UISETP.EQ.OR.EX UP4, UPT, UR9, URZ, !UP1, UP2 ;  /* 0x000000ff0900728c */ /* 0x000fc8000cf82720 */
[----:B------:R-:W-:-:S05]  /*0440*/  UP2UR UR61, UPR, URZ, 0x10 ;  /* 0x00000010ff3d7883 */ /* 0x000fca0008000000 */
[----:B------:R-:W-:Y:S07]  /*0450*/  BRA.U !UP4, `(.L_x_8) ;  /* 0x000000010c207547 */ /* 0x000fee000b800000 */
[----:B-----5:R-:W-:Y:S01]  /*0460*/  R2UR UR5, R39 ;  /* 0x00000000270572ca */ /* 0x020fe200000e0000 */
[----:B------:R-:W-:Y:S02]  /*0470*/  UISETP.NE.U32.AND UP2, UPT, UR8, URZ, UPT ;  /* 0x000000ff0800728c */ /* 0x000fe4000bf45070 */
[----:B------:R-:W-:Y:S02]  /*0480*/  USEL UR4, URZ, 0xffffffff, UP1 ;  /* 0xffffffffff047887 */ /* 0x000fe40008800000 */
[----:B------:R-:W-:-:S08]  /*0490*/  UISETP.NE.AND.EX UP2, UPT, UR9, URZ, UPT, UP2 ;  /* 0x000000ff0900728c */ /* 0x000fd0000bf45320 */
[----:B------:R-:W-:-:S04]  /*04a0*/  UISETP.NE.AND UP0, UPT, UR5, URZ, UPT ;  /* 0x000000ff0500728c */ /* 0x000fc8000bf05270 */
[----:B------:R-:W-:-:S04]  /*04b0*/  @!UP2 USEL UR4, URZ, 0xffffffff, UP0 ;  /* 0xffffffffff04a887 */ /* 0x000fc80008000000 */
[----:B------:R-:W-:-:S04]  /*04c0*/  ULOP3.LUT UR4, UR4, 0x1, URZ, 0xc0, !UPT ;  /* 0x0000000104047892 */ /* 0x000fc8000f8ec0ff */
[----:B------:R-:W-:Y:S02]  /*04d0*/  UISETP.NE.U32.AND UP3, UPT, UR4, 0x1, UPT ;  /* 0x000000010400788c */ /* 0x000fe4000bf65070 */
.L_x_8:
[----:B-12---:R-:W1:Y:S01]  /*04e0*/  SHFL.IDX PT, R2, R81, RZ, 0x1f ;  /* 0x00001fff51027589 */ /* 0x006e6200000e0000 */
[----:B------:R-:W-:Y:S01]  /*04f0*/  UISETP.NE.AND UP5, UPT, UR18, 0x2, UPT ;  /* 0x000000021200788c */ /* 0x000fe2000bfa5270 */
[----:B-1----:R-:W-:-:S13]  /*0500*/  ISETP.NE.AND P0, PT, R2, RZ, PT ;  /* 0x000000ff0200720c */ /* 0x002fda0003f05270 */
[----:B------:R-:W-:Y:S05]  /*0510*/  @P0 BRA `(.L_x_9) ;  /* 0x0000000000600947 */ /* 0x000fea0003800000 */
[----:B------:R-:W1:Y:S01]  /*0520*/  S2UR UR4, SR_CgaCtaId ;  /* 0x00000000000479c3 */ /* 0x000e620000008800 */
[----:B------:R-:W-:Y:S01]  /*0530*/  UMOV UR5, 0x400 ;  /* 0x0000040000057882 */ /* 0x000fe20000000000 */
[----:B------:R-:W-:Y:S01]  /*0540*/  UMOV UR8, 0x1 ;  /* 0x0000000100087882 */ /* 0x000fe20000000000 */
[----:B------:R-:W-:Y:S01]  /*0550*/  UMOV UR6, 0x2 ;  /* 0x0000000200067882 */ /* 0x000fe20000000000 */
[----:B------:R-:W-:-:S04]  /*0560*/  UIADD3 UR8, UPT, UPT, -UR8, 0x100000, URZ ;  /* 0x0010000008087890 */ /* 0x000fc8000fffe1ff */
[----:B------:R-:W-:Y:S02]  /*0570*/  USHF.L.U32 UR9, UR8, 0xb, URZ ;  /* 0x0000000b08097899 */ /* 0x000fe400080006ff */
[----:B------:R-:W-:Y:S02]  /*0580*/  USHF.L.U32 UR8, UR8, 0x1, URZ ;  /* 0x0000000108087899 */ /* 0x000fe400080006ff */
[----:B------:R-:W-:-:S04]  /*0590*/  UIADD3 UR6, UPT, UPT, -UR6, 0x100000, URZ ;  /* 0x0010000006067890 */ /* 0x000fc8000fffe1ff */
[----:B------:R-:W-:Y:S02]  /*05a0*/  USHF.L.U32 UR7, UR6, 0xb, URZ ;  /* 0x0000000b06077899 */ /* 0x000fe400080006ff */
[----:B------:R-:W-:Y:S01]  /*05b0*/  USHF.L.U32 UR6, UR6, 0x1, URZ ;  /* 0x0000000106067899 */ /* 0x000fe200080006ff */
[----:B------:R-:W-:Y:S01]  /*05c0*/  ELECT P0, URZ, PT ;  /* 0x0000000000ff782f */ /* 0x000fe20003800000 */
[----:B-1----:R-:W-:Y:S01]  /*05d0*/  ULEA UR4, UR4, UR5, 0x18 ;  /* 0x0000000504047291 */ /* 0x002fe2000f8ec0ff */
[----:B------:R-:W1:Y:S11]  /*05e0*/  FENCE.VIEW.ASYNC.S ;  /* 0x00000000000073c6 */ /* 0x000e760000000000 */
[----:B-1----:R1:W2:Y:S01]  /*05f0*/  SYNCS.EXCH.64 URZ, [UR4], UR8 ;  /* 0x0000000804ff75b2 */ /* 0x0022a20008000100 */
[----:B------:R1:W3:Y:S01]  /*0600*/  SYNCS.EXCH.64 URZ, [UR4+0x28], UR6 ;  /* 0x0000280604ff75b2 */ /* 0x0002e20008000100 */
[----:B------:R1:W4:Y:S01]  /*0610*/  SYNCS.EXCH.64 URZ, [UR4+0x8], UR8 ;  /* 0x0000080804ff75b2 */ /* 0x0003220008000100 */
[----:B------:R1:W1:Y:S01]  /*0620*/  SYNCS.EXCH.64 URZ, [UR4+0x30], UR6 ;  /* 0x0000300604ff75b2 */ /* 0x0002620008000100 */
[----:B------:R1:W1:Y:S01]  /*0630*/  SYNCS.EXCH.64 URZ, [UR4+0x10], UR8 ;  /* 0x0000100804ff75b2 */ /* 0x0002620008000100 */
[----:B------:R1:W1:Y:S01]  /*0640*/  SYNCS.EXCH.64 URZ, [UR4+0x38], UR6 ;  /* 0x0000380604ff75b2 */ /* 0x0002620008000100 */
[----:B------:R1:W1:Y:S01]  /*0650*/  SYNCS.EXCH.64 URZ, [UR4+0x18], UR8 ;  /* 0x0000180804ff75b2 */ /* 0x0002620008000100 */
[----:B------:R1:W1:Y:S01]  /*0660*/  SYNCS.EXCH.64 URZ, [UR4+0x40], UR6 ;  /* 0x0000400604ff75b2 */ /* 0x0002620008000100 */
[----:B------:R1:W1:Y:S01]  /*0670*/  SYNCS.EXCH.64 URZ, [UR4+0x20], UR8 ;  /* 0x0000200804ff75b2 */ /* 0x0002620008000100 */
[----:B------:R1:W1:Y:S01]  /*0680*/  SYNCS.EXCH.64 URZ, [UR4+0x48], UR6 ;  /* 0x0000480604ff75b2 */ /* 0x0002620008000100 */
[----:B------:R-:W-:Y:S01]  /*0690*/  NOP ;  /* 0x0000000000007918 */ /* 0x000fe20000000000 */
.L_x_9:
[----:B------:R-:W2:Y:S01]  /*06a0*/  SHFL.IDX PT, R2, R81, RZ, 0x1f ;  /* 0x00001fff51027589 */ /* 0x000ea200000e0000 */
[----:B------:R-:W-:Y:S01]  /*06b0*/  NOP ;  /* 0x0000000000007918 */ /* 0x000fe20000000000 */
[----:B--2---:R-:W-:-:S13]  /*06c0*/  ISETP.NE.AND P0, PT, R2, 0x1, PT ;  /* 0x000000010200780c */ /* 0x004fda0003f05270 */
[----:B------:R-:W-:Y:S05]  /*06d0*/  @P0 BRA `(.L_x_10) ;  /* 0x0000000000400947 */ /* 0x000fea0003800000 */
[----:B-1----:R-:W1:Y:S01]  /*06e0*/  S2UR UR4, SR_CgaCtaId ;  /* 0x00000000000479c3 */ /* 0x002e620000008800 */
        /* <DEDUP_REMOVED lines=12> */
[----:B-1----:R2:W1:Y:S01]  /*07b0*/  SYNCS.EXCH.64 URZ, [UR4+0x50], UR8 ;  /* 0x0000500804ff75b2 */ /* 0x0024620008000100 */
[----:B------:R2:W1:Y:S02]  /*07c0*/  SYNCS.EXCH.64 URZ, [UR4+0x58], UR6 ;  /* 0x0000580604ff75b2 */ /* 0x0004640008000100 */
[----:B--2---:R-:W-:Y:S01]  /*07d0*/  NOP ;  /* 0x0000000000007918 */ /* 0x004fe20000000000 */
.L_x_10:
[----:B------:R-:W2:Y:S01]  /*07e0*/  SHFL.IDX PT, R2, R81, RZ, 0x1f ;  /* 0x00001fff51027589 */ /* 0x000ea200000e0000 */
[----:B------:R-:W-:Y:S01]  /*07f0*/  NOP ;  /* 0x0000000000007918 */ /* 0x000fe20000000000 */
[----:B--2---:R-:W-:-:S13]  /*0800*/  ISETP.NE.AND P0, PT, R2, 0x3, PT ;  /* 0x000000030200780c */ /* 0x004fda0003f05270 */
[----:B------:R-:W-:Y:S05]  /*0810*/  @P0 BRA `(.L_x_11) ;  /* 0x0000000000300947 */ /* 0x000fea0003800000 */
[----:B-1----:R-:W1:Y:S01]  /*0820*/  S2UR UR4, SR_CgaCtaId ;  /* 0x00000000000479c3 */ /* 0x002e620000008800 */
[----:B------:R-:W-:Y:S01]  /*0830*/  UMOV UR6, 0x400 ;  /* 0x0000040000067882 */ /* 0x000fe20000000000 */
[----:B------:R-:W-:Y:S01]  /*0840*/  UMOV UR5, 0x20 ;  /* 0x0000002000057882 */ /* 0x000fe20000000000 */
[----:B------:R-:W-:Y:S01]  /*0850*/  ELECT P0, URZ, PT ;  /* 0x0000000000ff782f */ /* 0x000fe20003800000 */
[----:B-1----:R-:W-:Y:S02]  /*0860*/  ULEA UR6, UR4, UR6, 0x18 ;  /* 0x0000000604067291 */ /* 0x002fe4000f8ec0ff */
[----:B------:R-:W-:-:S04]  /*0870*/  UIADD3 UR4, UPT, UPT, -UR5, 0x100000, URZ ;  /* 0x0010000005047890 */ /* 0x000fc8000fffe1ff */
[----:B------:R-:W-:Y:S02]  /*0880*/  USHF.L.U32 UR5, UR4, 0xb, URZ ;  /* 0x0000000b04057899 */ /* 0x000fe400080006ff */
[----:B------:R-:W-:Y:S01]  /*0890*/  USHF.L.U32 UR4, UR4, 0x1, URZ ;  /* 0x0000000104047899 */ /* 0x000fe200080006ff */
[----:B------:R-:W1:Y:S11]  /*08a0*/  FENCE.VIEW.ASYNC.S ;  /* 0x00000000000073c6 */ /* 0x000e760000000000 */
[----:B-1----:R2:W1:Y:S01]  /*08b0*/  SYNCS.EXCH.64 URZ, [UR6+0x60], UR4 ;  /* 0x0000600406ff75b2 */ /* 0x0024620008000100 */
[----:B------:R2:W1:Y:S02]  /*08c0*/  SYNCS.EXCH.64 URZ, [UR6+0x68], UR4 ;  /* 0x0000680406ff75b2 */ /* 0x0004640008000100 */
[----:B--2---:R-:W-:Y:S01]  /*08d0*/  NOP ;  /* 0x0000000000007918 */ /* 0x004fe20000000000 */
.L_x_11:
[----:B------:R-:W2:Y:S01]  /*08e0*/  SHFL.IDX PT, R2, R81, RZ, 0x1f ;  /* 0x00001fff51027589 */ /* 0x000ea200000e0000 */
[----:B------:R-:W-:Y:S01]  /*08f0*/  NOP ;  /* 0x0000000000007918 */ /* 0x000fe20000000000 */
[----:B--2---:R-:W-:-:S13]  /*0900*/  ISETP.NE.AND P0, PT, R2, 0x4, PT ;  /* 0x000000040200780c */ /* 0x004fda0003f05270 */
[----:B------:R-:W-:Y:S05]  /*0910*/  @P0 BRA `(.L_x_12) ;  /* 0x00000000004c0947 */ /* 0x000fea0003800000 */
[----:B-1----:R-:W1:Y:S01]  /*0920*/  S2UR UR6, SR_CgaCtaId ;  /* 0x00000000000679c3 */ /* 0x002e620000008800 */
[----:B------:R-:W-:Y:S01]  /*0930*/  UMOV UR4, 0x1e0 ;  /* 0x000001e000047882 */ /* 0x000fe20000000000 */
[----:B------:R-:W-:Y:S01]  /*0940*/  UMOV UR5, 0x400 ;  /* 0x0000040000057882 */ /* 0x000fe20000000000 */
[----:B------:R-:W-:Y:S01]  /*0950*/  USEL UR4, UR4, 0x1a0, UP3 ;  /* 0x000001a004047887 */ /* 0x000fe20009800000 */
[----:B------:R-:W-:Y:S01]  /*0960*/  UMOV UR8, 0x1 ;  /* 0x0000000100087882 */ /* 0x000fe20000000000 */
[----:B------:R-:W-:Y:S01]  /*0970*/  ELECT P0, URZ, PT ;  /* 0x0000000000ff782f */ /* 0x000fe20003800000 */
[----:B------:R-:W-:-:S04]  /*0980*/  UIADD3 UR8, UPT, UPT, -UR8, 0x100000, URZ ;  /* 0x0010000008087890 */ /* 0x000fc8000fffe1ff */
[----:B------:R-:W-:Y:S02]  /*0990*/  USHF.L.U32 UR9, UR8, 0xb, URZ ;  /* 0x0000000b08097899 */ /* 0x000fe400080006ff */
[----:B------:R-:W-:Y:S02]  /*09a0*/  USHF.L.U32 UR8, UR8, 0x1, URZ ;  /* 0x0000000108087899 */ /* 0x000fe400080006ff */
[----:B-1----:R-:W-:Y:S02]  /*09b0*/  ULEA UR6, UR6, UR5, 0x18 ;  /* 0x0000000506067291 */ /* 0x002fe4000f8ec0ff */
[----:B------:R-:W-:-:S04]  /*09c0*/  UIADD3 UR4, UPT, UPT, -UR4, 0x100000, URZ ;  /* 0x0010000004047890 */ /* 0x000fc8000fffe1ff */
[----:B------:R-:W-:Y:S02]  /*09d0*/  USHF.L.U32 UR5, UR4, 0xb, URZ ;  /* 0x0000000b04057899 */ /* 0x000fe400080006ff */
[----:B------:R-:W-:Y:S01]  /*09e0*/  USHF.L.U32 UR4, UR4, 0x1, URZ ;  /* 0x0000000104047899 */ /* 0x000fe200080006ff */
[----:B------:R-:W1:Y:S03]  /*09f0*/  FENCE.VIEW.ASYNC.S ;  /* 0x00000000000073c6 */ /* 0x000e660000000000 */
[----:B-1----:R2:W1:Y:S08]  /*0a00*/  SYNCS.EXCH.64 URZ, [UR6+0x70], UR8 ;  /* 0x0000700806ff75b2 */ /* 0x0024700008000100 */
[----:B------:R2:W1:Y:S01]  /*0a10*/  SYNCS.EXCH.64 URZ, [UR6+0x80], UR4 ;  /* 0x0000800406ff75b2 */ /* 0x0004620008000100 */
[----:B------:R2:W1:Y:S01]  /*0a20*/  SYNCS.EXCH.64 URZ, [UR6+0x78], UR8 ;  /* 0x0000780806ff75b2 */ /* 0x0004620008000100 */
[----:B------:R2:W1:Y:S02]  /*0a30*/  SYNCS.EXCH.64 URZ, [UR6+0x88], UR4 ;  /* 0x0000880406ff75b2 */ /* 0x0004640008000100 */
[----:B--2---:R-:W-:Y:S01]  /*0a40*/  NOP ;  /* 0x0000000000007918 */ /* 0x004fe20000000000 */
.L_x_12:
        /* <DEDUP_REMOVED lines=18> */
[----:B------:R2:W1:Y:S01]  /*0b70*/  SYNCS.EXCH.64 URZ, [UR4+0xb0], UR6 ;  /* 0x0000b00604ff75b2 */ /* 0x0004620008000100 */
[----:B------:R2:W1:Y:S01]  /*0b80*/  SYNCS.EXCH.64 URZ, [UR4+0x98], UR8 ;  /* 0x0000980804ff75b2 */ /* 0x0004620008000100 */
[----:B------:R2:W1:Y:S01]  /*0b90*/  SYNCS.EXCH.64 URZ, [UR4+0xb8], UR6 ;  /* 0x0000b80604ff75b2 */ /* 0x0004620008000100 */
[----:B------:R2:W1:Y:S01]  /*0ba0*/  SYNCS.EXCH.64 URZ, [UR4+0xa0], UR8 ;  /* 0x0000a00804ff75b2 */ /* 0x0004620008000100 */
[----:B------:R2:W1:Y:S01]  /*0bb0*/  SYNCS.EXCH.64 URZ, [UR4+0xc0], UR6 ;  /* 0x0000c00604ff75b2 */ /* 0x0004620008000100 */
[----:B------:R2:W1:Y:S01]  /*0bc0*/  SYNCS.EXCH.64 URZ, [UR4+0xa8], UR8 ;  /* 0x0000a80804ff75b2 */ /* 0x0004620008000100 */
[----:B------:R2:W1:Y:S02]  /*0bd0*/  SYNCS.EXCH.64 URZ, [UR4+0xc8], UR6 ;  /* 0x0000c80604ff75b2 */ /* 0x0004640008000100 */
[----:B--2---:R-:W-:Y:S01]  /*0be0*/  NOP ;  /* 0x0000000000007918 */ /* 0x004fe20000000000 */
.L_x_13:
[----:B------:R-:W2:Y:S01]  /*0bf0*/  SHFL.IDX PT, R2, R81, RZ, 0x1f ;  /* 0x00001fff51027589 */ /* 0x000ea200000e0000 */
[----:B------:R-:W1:Y:S01]  /*0c00*/  S2UR UR48, SR_CgaCtaId ;  /* 0x00000000003079c3 */ /* 0x000e620000008800 */
[----:B------:R-:W-:Y:S01]  /*0c10*/  NOP ;  /* 0x0000000000007918 */ /* 0x000fe20000000000 */
[----:B--2---:R-:W-:-:S13]  /*0c20*/  ISETP.NE.AND P0, PT, R2, 0x3, PT ;  /* 0x000000030200780c */ /* 0x004fda0003f05270 */
[----:B-1----:R-:W-:Y:S05]  /*0c30*/  @P0 BRA `(.L_x_14) ;  /* 0x0000000000340947 */ /* 0x002fea0003800000 */
[----:B------:R-:W-:Y:S01]  /*0c40*/  UMOV UR4, 0x400 ;  /* 0x0000040000047882 */ /* 0x000fe20000000000 */
[----:B------:R-:W-:Y:S01]  /*0c50*/  UMOV UR6, 0x20 ;  /* 0x0000002000067882 */ /* 0x000fe20000000000 */
[----:B------:R-:W-:Y:S02]  /*0c60*/  ULEA UR4, UR48, UR4, 0x18 ;  /* 0x0000000430047291 */ /* 0x000fe4000f8ec0ff */
[----:B------:R-:W-:-:S04]  /*0c70*/  UIADD3 UR6, UPT, UPT, -UR6, 0x100000, URZ ;  /* 0x0010000006067890 */ /* 0x000fc8000fffe1ff */
[----:B------:R-:W-:Y:S02]  /*0c80*/  USHF.L.U32 UR7, UR6, 0xb, URZ ;  /* 0x0000000b06077899 */ /* 0x000fe400080006ff */
[----:B------:R-:W-:Y:S01]  /*0c90*/  USHF.L.U32 UR6, UR6, 0x1, URZ ;  /* 0x0000000106067899 */ /* 0x000fe200080006ff */
[----:B------:R-:W-:Y:S01]  /*0ca0*/  ELECT P0, URZ, PT ;  /* 0x0000000000ff782f */ /* 0x000fe20003800000 */
[----:B------:R-:W1:Y:S10]  /*0cb0*/  FENCE.VIEW.ASYNC.S ;  /* 0x00000000000073c6 */ /* 0x000e740000000000 */
[----:B-1----:R1:W2:Y:S01]  /*0cc0*/  SYNCS.EXCH.64 URZ, [UR4+0xd0], UR6 ;  /* 0x0000d00604ff75b2 */ /* 0x0022a20008000100 */
[----:B------:R1:W1:Y:S01]  /*0cd0*/  SYNCS.EXCH.64 URZ, [UR4+0xe0], UR6 ;  /* 0x0000e00604ff75b2 */ /* 0x0002620008000100 */
[----:B------:R1:W1:Y:S01]  /*0ce0*/  SYNCS.EXCH.64 URZ, [UR4+0xd8], UR6 ;  /* 0x0000d80604ff75b2 */ /* 0x0002620008000100 */
[----:B------:R1:W1:Y:S01]  /*0cf0*/  SYNCS.EXCH.64 URZ, [UR4+0xe8], UR6 ;  /* 0x0000e80604ff75b2 */ /* 0x0002620008000100 */
[----:B------:R-:W-:Y:S01]  /*0d00*/  NOP ;  /* 0x0000000000007918 */ /* 0x000fe20000000000 */
.L_x_14:
[----:B-1----:R-:W1:Y:S01]  /*0d10*/  LDCU UR4, c[0x0][0x36c] ;  /* 0x00006d80ff0477ac */ /* 0x002e620008000800 */
[----:B------:R-:W-:Y:S01]  /*0d20*/  ISETP.NE.OR P3, PT, R0, 0x2, !P3 ;  /* 0x000000020000780c */ /* 0x000fe20005f65670 */
[----:B------:R-:W-:Y:S01]  /*0d30*/  NOP ;  /* 0x0000000000007918 */ /* 0x000fe20000000000 */
[----:B------:R-:W-:Y:S01]  /*0d40*/  LOP3.LUT R0, R69, 0x1f, RZ, 0xc0, !PT ;  /* 0x0000001f45007812 */ /* 0x000fe200078ec0ff */
[----:B------:R-:W-:Y:S02]  /*0d50*/  UISETP.NE.AND UP4, UPT, UR18, URZ, UPT ;  /* 0x000000ff1200728c */ /* 0x000fe4000bf85270 */
[----:B-1----:R-:W-:-:S09]  /*0d60*/  UISETP.EQ.U32.AND UP6, UPT, UR4, 0x1, UPT ;  /* 0x000000010400788c */ /* 0x002fd2000bfc2070 */
[----:B------:R-:W-:Y:S05]  /*0d70*/  BRA.U !UP6, `(.L_x_15) ;  /* 0x000000010e087547 */ /* 0x000fea000b800000 */
[----:B--234-:R-:W-:Y:S01]  /*0d80*/  UCGABAR_ARV ;  /* 0x00000000000079c7 */ /* 0x01cfe20008000000 */
[----:B------:R-:W-:Y:S05]  /*0d90*/  BRA `(.L_x_16) ;  /* 0x0000000000047947 */ /* 0x000fea0003800000 */
.L_x_15:
[----:B--234-:R-:W-:Y:S01]  /*0da0*/  NOP ;  /* 0x0000000000007918 */ /* 0x01cfe20000000000 */
.L_x_16:
[----:B------:R-:W1:Y:S01]  /*0db0*/  S2UR UR46, SR_CTAID.X ;  /* 0x00000000002e79c3 */ /* 0x000e620000002500 */
[----:B------:R-:W-:-:S05]  /*0dc0*/  CS2R.32 R3, SR_CgaSize ;  /* 0x0000000000037805 */ /* 0x000fca0000008a00 */
[----:B------:R-:W-:-:S05]  /*0dd0*/  IMAD R3, R3, -0xa0, RZ ;  /* 0xffffff6003037824 */ /* 0x000fca00078e02ff */
[----:B------:R-:W-:-:S14]  /*0de0*/  R2UR UR5, R3 ;  /* 0x00000000030572ca */ /* 0x000fdc00000e0000 */
[----:B------:R-:W2:Y:S01]  /*0df0*/  LDCU UR5, c[0x0][UR5+0x2b0] ;  /* 0x00005600050577ac */ /* 0x000ea20008000800 */
[----:B------:R-:W-:-:S05]  /*0e00*/  CS2R.32 R3, SR_CgaSize ;  /* 0x0000000000037805 */ /* 0x000fca0000008a00 */
[----:B------:R-:W-:-:S05]  /*0e10*/  IMAD R3, R3, -0xa0, RZ ;  /* 0xffffff6003037824 */ /* 0x000fca00078e02ff */
[----:B------:R-:W-:-:S14]  /*0e20*/  R2UR UR4, R3 ;  /* 0x00000000030472ca */ /* 0x000fdc00000e0000 */
[----:B------:R-:W3:Y:S01]  /*0e30*/  LDCU UR4, c[0x0][UR4+0x2b4] ;  /* 0x00005680040477ac */ /* 0x000ee20008000800 */
[----:B------:R-:W4:Y:S01]  /*0e40*/  S2UR UR45, SR_CTAID.Y ;  /* 0x00000000002d79c3 */ /* 0x000f220000002600 */
[----:B------:R-:W-:-:S05]  /*0e50*/  CS2R.32 R3, SR_CgaSize ;  /* 0x0000000000037805 */ /* 0x000fca0000008a00 */
[----:B------:R-:W-:-:S05]  /*0e60*/  IMAD R3, R3, -0xa0, RZ ;  /* 0xffffff6003037824 */ /* 0x000fca00078e02ff */
[----:B------:R-:W-:-:S14]  /*0e70*/  R2UR UR60, R3 ;  /* 0x00000000033c72ca */ /* 0x000fdc00000e0000 */
[----:B------:R-:W3:Y:S01]  /*0e80*/  LDCU UR60, c[0x0][UR60+0x2a0] ;  /* 0x000054003c3c77ac */ /* 0x000ee20008000800 */
[----:B------:R-:W-:-:S05]  /*0e90*/  CS2R.32 R3, SR_CgaSize ;  /* 0x0000000000037805 */ /* 0x000fca0000008a00 */
[----:B------:R-:W-:-:S05]  /*0ea0*/  IMAD R3, R3, -0xa0, RZ ;  /* 0xffffff6003037824 */ /* 0x000fca00078e02ff */
[----:B------:R-:W-:-:S14]  /*0eb0*/  R2UR UR57, R3 ;  /* 0x00000000033972ca */ /* 0x000fdc00000e0000 */
[----:B------:R-:W3:Y:S01]  /*0ec0*/  LDCU UR57, c[0x0][UR57+0x2a4] ;  /* 0x00005480393977ac */ /* 0x000ee20008000800 */
[----:B------:R-:W-:Y:S01]  /*0ed0*/  USHF.L.U32 UR24, UR48, 0xc, URZ ;  /* 0x0000000c30187899 */ /* 0x000fe200080006ff */
[----:B------:R-:W3:Y:S01]  /*0ee0*/  LDCU UR19, c[0x0][0xb24] ;  /* 0x00016480ff1377ac */ /* 0x000ee20008000800 */
[----:B------:R-:W3:Y:S01]  /*0ef0*/  LDCU UR42, c[0x0][0xb24] ;  /* 0x00016480ff2a77ac */ /* 0x000ee20008000800 */
[----:B-1----:R-:W-:Y:S01]  /*0f00*/  I2FP.F32.U32 R3, UR46 ;  /* 0x0000002e00037c45 */ /* 0x002fe20008201000 */
[----:B------:R-:W1:Y:S04]  /*0f10*/  LDCU UR22, c[0x0][0xb30] ;  /* 0x00016600ff1677ac */ /* 0x000e680008000800 */
[----:B--2---:R-:W-:Y:S01]  /*0f20*/  FMUL R3, R3, UR5 ;  /* 0x0000000503037c20 */ /* 0x004fe20008400000 */
[----:B------:R-:W-:Y:S01]  /*0f30*/  ULOP3.LUT UR24, UR24, 0x1000, URZ, 0xc0, !UPT ;  /* 0x0000100018187892 */ /* 0x000fe2000f8ec0ff */
[----:B----4-:R-:W-:-:S04]  /*0f40*/  I2FP.F32.U32 R2, UR45 ;  /* 0x0000002d00027c45 */ /* 0x010fc80008201000 */
[----:B------:R-:W2:Y:S01]  /*0f50*/  F2I.U32.TRUNC.NTZ R3, R3 ;  /* 0x0000000300037305 */ /* 0x000ea2000020f000 */
[----:B---3--:R-:W-:-:S07]  /*0f60*/  FMUL R2, R2, UR4 ;  /* 0x0000000402027c20 */ /* 0x008fce0008400000 */
[----:B------:R-:W3:Y:S01]  /*0f70*/  F2I.U32.TRUNC.NTZ R2, R2 ;  /* 0x0000000200027305 */ /* 0x000ee2000020f000 */
[----:B--2---:R-:W-:Y:S02]  /*0f80*/  R2UR UR5, R3 ;  /* 0x00000000030572ca */ /* 0x004fe400000e0000 */
[----:B---3--:R-:W-:Y:S02]  /*0f90*/  R2UR UR4, R2 ;  /* 0x00000000020472ca */ /* 0x008fe400000e0000 */
[----:B------:R-:W-:-:S09]  /*0fa0*/  PRMT R2, RZ, 0x7610, R2 ;  /* 0x00007610ff027816 */ /* 0x000fd20000000002 */
[----:B------:R-:W-:-:S04]  /*0fb0*/  UIADD3 UR5, UPT, UPT, -UR5, URZ, URZ ;  /* 0x000000ff05057290 */ /* 0x000fc8000fffe1ff */
[----:B------:R-:W-:Y:S02]  /*0fc0*/  UIMAD UR60, UR60, UR5, UR46 ;  /* 0x000000053c3c72a4 */ /* 0x000fe4000f8e022e */
[----:B------:R-:W-:-:S04]  /*0fd0*/  UIADD3 UR4, UPT, UPT, -UR4, URZ, URZ ;  /* 0x000000ff04047290 */ /* 0x000fc8000fffe1ff */
[----:B------:R-:W-:Y:S01]  /*0fe0*/  UIMAD UR57, UR57, UR4, UR45 ;  /* 0x00000004393972a4 */ /* 0x000fe2000f8e022d */
[----:B-1----:R-:W-:Y:S11]  /*0ff0*/  BRA.U UP4, `(.L_x_17) ;  /* 0x0000000104247547 */ /* 0x002ff6000b800000 */
[----:B------:R-:W-:-:S04]  /*1000*/  UISETP.NE.AND UP0, UPT, UR57, URZ, UPT ;  /* 0x000000ff3900728c */ /* 0x000fc8000bf05270 */
[----:B------:R-:W-:-:S04]  /*1010*/  UISETP.EQ.OR UP0, UPT, UR60, URZ, !UP0 ;  /* 0x000000ff3c00728c */ /* 0x000fc8000c702670 */
[----:B------:R-:W-:Y:S02]  /*1020*/  USEL UR5, URZ, 0x1, !UP0 ;  /* 0x00000001ff057887 */ /* 0x000fe4000c000000 */
[----:B------:R-:W-:-:S04]  /*1030*/  UISETP.NE.AND UP0, UPT, UR57, URZ, UPT ;  /* 0x000000ff3900728c */ /* 0x000fc8000bf05270 */
[----:B------:R-:W-:Y:S02]  /*1040*/  USEL UR4, URZ, 0x2, UP0 ;  /* 0x00000002ff047887 */ /* 0x000fe40008000000 */
[----:B------:R-:W-:-:S04]  /*1050*/  UISETP.NE.AND UP0, UPT, UR60, 0x1, UPT ;  /* 0x000000013c00788c */ /* 0x000fc8000bf05270 */
[----:B------:R-:W-:-:S04]  /*1060*/  USEL UR4, UR4, 0x2, UP0 ;  /* 0x0000000204047887 */ /* 0x000fc80008000000 */
[----:B------:R-:W-:-:S06]  /*1070*/  UIADD3 UR4, UPT, UPT, UR5, UR4, URZ ;  /* 0x0000000405047290 */ /* 0x000fcc000fffe0ff */
[----:B------:R-:W-:-:S07]  /*1080*/  MOV R2, UR4 ;  /* 0x0000000400027c02 */ /* 0x000fce0008000f00 */
.L_x_17:
[----:B------:R-:W1:Y:S01]  /*1090*/  S2UR UR36, SR_CTAID.Z ;  /* 0x00000000002479c3 */ /* 0x000e620000002700 */
[----:B------:R-:W-:-:S09]  /*10a0*/  UISETP.GE.AND UP0, UPT, UR19, 0x1, UPT ;  /* 0x000000011300788c */ /* 0x000fd2000bf06270 */
[----:B------:R-:W-:Y:S05]  /*10b0*/  BRA.U !UP0, `(.L_x_18) ;  /* 0x0000000108d07547 */ /* 0x000fea000b800000 */
[----:B------:R-:W2:Y:S01]  /*10c0*/  LDCU UR20, c[0x0][0xb0c] ;  /* 0x00016180ff1477ac */ /* 0x000ea20008000800 */
[----:B------:R-:W3:Y:S01]  /*10d0*/  LDCU.128 UR12, c[0x0][0xb10] ;  /* 0x00016200ff0c77ac */ /* 0x000ee20008000c00 */
[----:B------:R-:W4:Y:S01]  /*10e0*/  LDCU UR6, c[0x0][0x370] ;  /* 0x00006e00ff0677ac */ /* 0x000f220008000800 */
[----:B------:R-:W1:Y:S01]  /*10f0*/  LDCU UR7, c[0x0][0x374] ;  /* 0x00006e80ff0777ac */ /* 0x000e620008000800 */
[----:B------:R-:W1:Y:S01]  /*1100*/  LDCU UR21, c[0x0][0xb20] ;  /* 0x00016400ff1577ac */ /* 0x000e620008000800 */
[----:B--2---:R-:W-:Y:S02]  /*1110*/  UISETP.NE.AND UP0, UPT, UR20, 0x1, UPT ;  /* 0x000000011400788c */ /* 0x004fe4000bf05270 */
[----:B---3--:R-:W-:Y:S01]  /*1120*/  UIMAD.WIDE.U32 UR4, UR46, UR12, URZ ;  /* 0x0000000c2e0472a5 */ /* 0x008fe2000f8e00ff */
[----:B------:R-:W2:Y:S01]  /*1130*/  LDCU.64 UR8, c[0x0][0xb28] ;  /* 0x00016500ff0877ac */ /* 0x000ea20008000a00 */
[----:B----4-:R-:W-:Y:S02]  /*1140*/  UIMAD.WIDE.U32 UR10, UR6, UR12, URZ ;  /* 0x0000000c060a72a5 */ /* 0x010fe4000f8e00ff */
[----:B------:R-:W-:-:S02]  /*1150*/  USHF.R.U32.HI UR5, URZ, UR13, UR5 ;  /* 0x0000000dff057299 */ /* 0x000fc40008011605 */
[----:B------:R-:W-:Y:S02]  /*1160*/  UISETP.NE.AND UP2, UPT, UR19, 0x1, UPT ;  /* 0x000000011300788c */ /* 0x000fe4000bf45270 */
[----:B------:R-:W-:Y:S01]  /*1170*/  USEL UR5, UR46, UR5, !UP0 ;  /* 0x000000052e057287 */ /* 0x000fe2000c000000 */
[----:B------:R-:W-:Y:S01]  /*1180*/  UMOV UR10, UR11 ;  /* 0x0000000b000a7c82 */ /* 0x000fe20008000000 */
[----:B------:R-:W-:Y:S02]  /*1190*/  UIMAD.WIDE.U32 UR16, UR45, UR15, URZ ;  /* 0x0000000f2d1072a5 */ /* 0x000fe4000f8e00ff */
[----:B------:R-:W-:Y:S02]  /*11a0*/  @UP0 USHF.R.U32.HI UR6, URZ, UR13, UR10 ;  /* 0x0000000dff060299 */ /* 0x000fe4000801160a */
[----:B------:R-:W-:Y:S02]  /*11b0*/  UISETP.NE.AND UP0, UPT, UR14, 0x1, UPT ;  /* 0x000000010e00788c */ /* 0x000fe4000bf05270 */
[----:B-1----:R-:W-:-:S02]  /*11c0*/  UIMAD.WIDE.U32 UR10, UR7, UR15, URZ ;  /* 0x0000000f070a72a5 */ /* 0x002fc4000f8e00ff */
[----:B--2---:R-:W-:Y:S01]  /*11d0*/  UIMAD.WIDE.U32 UR12, UR6, UR8, URZ ;  /* 0x00000008060c72a5 */ /* 0x004fe2000f8e00ff */
[----:B------:R-:W-:Y:S02]  /*11e0*/  UMOV UR4, UR17 ;  /* 0x0000001100047c82 */ /* 0x000fe40008000000 */
[----:B------:R-:W-:Y:S02]  /*11f0*/  USHF.R.U32.HI UR4, URZ, UR21, UR4 ;  /* 0x00000015ff047299 */ /* 0x000fe40008011604 */
[----:B------:R-:W-:Y:S02]  /*1200*/  UMOV UR10, UR11 ;  /* 0x0000000b000a7c82 */ /* 0x000fe40008000000 */
[----:B------:R-:W-:Y:S01]  /*1210*/  UMOV UR12, UR13 ;  /* 0x0000000d000c7c82 */ /* 0x000fe20008000000 */
[----:B------:R-:W-:Y:S02]  /*1220*/  @UP0 USHF.R.U32.HI UR7, URZ, UR21, UR10 ;  /* 0x00000015ff070299 */ /* 0x000fe4000801160a */
[----:B------:R-:W-:-:S02]  /*1230*/  USEL UR4, UR45, UR4, !UP0 ;  /* 0x000000042d047287 */ /* 0x000fc4000c000000 */
[----:B------:R-:W-:Y:S02]  /*1240*/  UIMAD.WIDE.U32 UR10, UR7, UR8, URZ ;  /* 0x00000008070a72a5 */ /* 0x000fe4000f8e00ff */
[----:B------:R-:W-:Y:S02]  /*1250*/  @UP2 USHF.R.U32.HI UR6, URZ, UR9, UR12 ;  /* 0x00000009ff062299 */ /* 0x000fe4000801160c */
[----:B------:R-:W-:-:S03]  /*1260*/  UIMAD.WIDE.U32 UR12, UR4, UR8, URZ ;  /* 0x00000008040c72a5 */ /* 0x000fc6000f8e00ff */
[----:B------:R-:W-:Y:S02]  /*1270*/  UMOV UR10, UR11 ;  /* 0x0000000b000a7c82 */ /* 0x000fe40008000000 */
[----:B------:R-:W-:Y:S02]  /*1280*/  @UP2 USHF.R.U32.HI UR7, URZ, UR9, UR10 ;  /* 0x00000009ff072299 */ /* 0x000fe4000801160a */
[----:B------:R-:W-:Y:S02]  /*1290*/  UIMAD UR10, UR6, UR19, URZ ;  /* 0x00000013060a72a4 */ /* 0x000fe4000f8e02ff */
[----:B------:R-:W-:-:S04]  /*12a0*/  UIMAD UR7, UR7, UR19, URZ ;  /* 0x00000013070772a4 */ /* 0x000fc8000f8e02ff */
[----:B------:R-:W-:-:S03]  /*12b0*/  UISETP.GE.AND UP0, UPT, UR4, UR7, UPT ;  /* 0x000000070400728c */ /* 0x000fc6000bf06270 */
[----:B------:R-:W-:Y:S01]  /*12c0*/  UMOV UR7, UR13 ;  /* 0x0000000d00077c82 */ /* 0x000fe20008000000 */
[----:B------:R-:W-:Y:S02]  /*12d0*/  UISETP.GE.OR UP0, UPT, UR5, UR10, UP0 ;  /* 0x0000000a0500728c */ /* 0x000fe40008706670 */
[----:B------:R-:W-:Y:S02]  /*12e0*/  UIMAD.WIDE.U32 UR10, UR5, UR8, URZ ;  /* 0x00000008050a72a5 */ /* 0x000fe4000f8e00ff */
[----:B------:R-:W-:Y:S02]  /*12f0*/  USHF.R.U32.HI UR7, URZ, UR9, UR7 ;  /* 0x00000009ff077299 */ /* 0x000fe40008011607 */
[----:B------:R-:W-:Y:S02]  /*1300*/  UIADD3 UR10, UPT, UPT, -UR4, URZ, URZ ;  /* 0x000000ff040a7290 */ /* 0x000fe4000fffe1ff */
[----:B------:R-:W-:Y:S02]  /*1310*/  USEL UR7, UR4, UR7, !UP2 ;  /* 0x0000000704077287 */ /* 0x000fe4000d000000 */
[----:B------:R-:W-:Y:S01]  /*1320*/  UIMAD UR10, UR14, UR10, UR45 ;  /* 0x0000000a0e0a72a4 */ /* 0x000fe2000f8e022d */
[----:B------:R-:W-:Y:S01]  /*1330*/  @!UP0 UMOV UR8, UR11 ;  /* 0x0000000b00088c82 */ /* 0x000fe20008000000 */
[----:B------:R-:W-:-:S02]  /*1340*/  UIADD3 UR11, UPT, UPT, -UR5, URZ, URZ ;  /* 0x000000ff050b7290 */ /* 0x000fc4000fffe1ff */
[----:B------:R-:W-:Y:S02]  /*1350*/  @!UP0 USHF.R.U32.HI UR8, URZ, UR9, UR8 ;  /* 0x00000009ff088299 */ /* 0x000fe40008011608 */
[----:B------:R-:W-:Y:S02]  /*1360*/  UIADD3 UR9, UPT, UPT, -UR7, URZ, URZ ;  /* 0x000000ff07097290 */ /* 0x000fe4000fffe1ff */
[----:B------:R-:W-:Y:S02]  /*1370*/  @!UP0 USEL UR8, UR5, UR8, !UP2 ;  /* 0x0000000805088287 */ /* 0x000fe4000d000000 */
[----:B------:R-:W-:Y:S02]  /*1380*/  UIMAD UR9, UR19, UR9, UR4 ;  /* 0x00000009130972a4 */ /* 0x000fe4000f8e0204 */
[----:B------:R-:W-:Y:S02]  /*1390*/  @!UP0 UIADD3 UR7, UPT, UPT, UR7, -UR8, URZ ;  /* 0x8000000807078290 */ /* 0x000fe4000fffe0ff */
[----:B------:R-:W-:-:S02]  /*13a0*/  @!UP0 UIMAD UR6, UR9, UR6, UR8 ;  /* 0x00000006090682a4 */ /* 0x000fc4000f8e0208 */
[----:B------:R-:W-:Y:S02]  /*13b0*/  @!UP0 UIMAD UR4, UR7, UR19, UR5 ;  /* 0x00000013070482a4 */ /* 0x000fe4000f8e0205 */
[----:B------:R-:W-:Y:S02]  /*13c0*/  UIMAD UR46, UR20, UR11, UR46 ;  /* 0x0000000b142e72a4 */ /* 0x000fe4000f8e022e */
[----:B------:R-:W-:Y:S01]  /*13d0*/  UIMAD UR45, UR4, UR14, UR10 ;  /* 0x0000000e042d72a4 */ /* 0x000fe2000f8e020a */
[----:B------:R-:W-:Y:S02]  /*13e0*/  @!UP0 UMOV UR5, UR6 ;  /* 0x0000000600058c82 */ /* 0x000fe40008000000 */
[----:B------:R-:W-:-:S12]  /*13f0*/  UIMAD UR46, UR5, UR20, UR46 ;  /* 0x00000014052e72a4 */ /* 0x000fd8000f8e022e */
.L_x_18:
[----:B------:R-:W-:-:S09]  /*1400*/  UISETP.NE.AND UP0, UPT, UR22, 0x1, UPT ;  /* 0x000000011600788c */ /* 0x000fd2000bf05270 */
[----:B------:R-:W-:Y:S05]  /*1410*/  BRA.U UP0, `(.L_x_19) ;  /* 0x0000000100407547 */ /* 0x000fea000b800000 */
[----:B------:R-:W2:Y:S01]  /*1420*/  LDCU.128 UR8, c[0x0][0xb10] ;  /* 0x00016200ff0877ac */ /* 0x000ea20008000c00 */
[----:B------:R-:W3:Y:S01]  /*1430*/  LDCU UR12, c[0x0][0xb0c] ;  /* 0x00016180ff0c77ac */ /* 0x000ee20008000800 */
[----:B------:R-:W4:Y:S01]  /*1440*/  LDCU UR13, c[0x0][0xb20] ;  /* 0x00016400ff0d77ac */ /* 0x000f220008000800 */
[----:B--2---:R-:W-:Y:S02]  /*1450*/  UIMAD.WIDE.U32 UR4, UR46, UR8, URZ ;  /* 0x000000082e0472a5 */ /* 0x004fe4000f8e00ff */
[----:B------:R-:W-:Y:S02]  /*1460*/  UIMAD.WIDE.U32 UR6, UR45, UR11, URZ ;  /* 0x0000000b2d0672a5 */ /* 0x000fe4000f8e00ff */
[----:B---3--:R-:W-:Y:S02]  /*1470*/  UISETP.NE.AND UP0, UPT, UR12, 0x1, UPT ;  /* 0x000000010c00788c */ /* 0x008fe4000bf05270 */
[----:B------:R-:W-:-:S03]  /*1480*/  USHF.R.U32.HI UR5, URZ, UR9, UR5 ;  /* 0x00000009ff057299 */ /* 0x000fc60008011605 */
[----:B------:R-:W-:Y:S01]  /*1490*/  UMOV UR4, UR7 ;  /* 0x0000000700047c82 */ /* 0x000fe20008000000 */
[----:B------:R-:W-:Y:S02]  /*14a0*/  USEL UR5, UR46, UR5, !UP0 ;  /* 0x000000052e057287 */ /* 0x000fe4000c000000 */
[----:B------:R-:W-:Y:S02]  /*14b0*/  UISETP.NE.AND UP0, UPT, UR10, 0x1, UPT ;  /* 0x000000010a00788c */ /* 0x000fe4000bf05270 */
[----:B----4-:R-:W-:-:S04]  /*14c0*/  USHF.R.U32.HI UR4, URZ, UR13, UR4 ;  /* 0x0000000dff047299 */ /* 0x010fc80008011604 */
[----:B------:R-:W-:-:S04]  /*14d0*/  USEL UR4, UR45, UR4, !UP0 ;  /* 0x000000042d047287 */ /* 0x000fc8000c000000 */
[----:B------:R-:W-:Y:S02]  /*14e0*/  UIADD3 UR6, UPT, UPT, UR5, -UR4, URZ ;  /* 0x8000000405067290 */ /* 0x000fe4000fffe0ff */
[----:B------:R-:W-:Y:S02]  /*14f0*/  UIADD3 UR4, UPT, UPT, -UR5, UR4, URZ ;  /* 0x0000000405047290 */ /* 0x000fe4000fffe1ff */
[----:B------:R-:W-:Y:S02]  /*1500*/  UIMAD UR45, UR6, UR10, UR45 ;  /* 0x0000000a062d72a4 */ /* 0x000fe4000f8e022d */
[----:B------:R-:W-:-:S12]  /*1510*/  UIMAD UR46, UR4, UR12, UR46 ;  /* 0x0000000c042e72a4 */ /* 0x000fd8000f8e022e */
.L_x_19:
[----:B------:R-:W-:Y:S01]  /*1520*/  UISETP.NE.AND UP0, UPT, UR18, 0x2, UPT ;  /* 0x000000021200788c */ /* 0x000fe2000bf05270 */
[----:B------:R-:W-:Y:S09]  /*1530*/  BRA.U !UP6, `(.L_x_20) ;  /* 0x000000010e0c7547 */ /* 0x000ff2000b800000 */
[----:B------:R-:W-:Y:S01]  /*1540*/  UCGABAR_WAIT ;  /* 0x0000000000007dc7 */ /* 0x000fe20008000000 */
[----:B------:R-:W-:Y:S01]  /*1550*/  CCTL.IVALL ;  /* 0x00000000ff00798f */ /* 0x000fe20002000000 */
[----:B------:R-:W-:Y:S05]  /*1560*/  BRA `(.L_x_21) ;  /* 0x0000000000047947 */ /* 0x000fea0003800000 */
.L_x_20:
[----:B------:R-:W-:Y:S06]  /*1570*/  BAR.SYNC.DEFER_BLOCKING 0x0 ;  /* 0x0000000000007b1d */ /* 0x000fec0000010000 */
.L_x_21:
[----:B------:R-:W-:Y:S05]  /*1580*/  BRA.U UP0, `(.L_x_22) ;  /* 0x0000001100e47547 */ /* 0x000fea000b800000 */
[----:B------:R-:W2:Y:S01]  /*1590*/  LDCU UR6, c[0x0][0x38c] ;  /* 0x00007180ff0677ac */ /* 0x000ea20008000800 */
[----:B------:R-:W-:Y:S01]  /*15a0*/  PLOP3.LUT P1, PT, PT, PT, UP3, 0x80, 0x8 ;  /* 0x000000000008781c */ /* 0x000fe20003f2f038 */
[----:B------:R-:W-:Y:S01]  /*15b0*/  IMAD.MOV.U32 R12, RZ, RZ, 0x1 ;  /* 0x00000001ff0c7424 */ /* 0x000fe200078e00ff */
[----:B------:R-:W-:Y:S01]  /*15c0*/  ISETP.EQ.OR P2, PT, R0, RZ, P3 ;  /* 0x000000ff0000720c */ /* 0x000fe20001f42670 */
[----:B------:R-:W-:Y:S01]  /*15d0*/  UISETP.NE.AND UP1, UPT, UR18, URZ, UPT ;  /* 0x000000ff1200728c */ /* 0x000fe2000bf25270 */
[----:B------:R-:W-:Y:S01]  /*15e0*/  PLOP3.LUT P1, PT, P1, PT, PT, 0x8, 0x80 ;  /* 0x000000000080781c */ /* 0x000fe20000f2e170 */
[----:B------:R-:W-:Y:S01]  /*15f0*/  USEL UR25, URZ, 0x1, UP5 ;  /* 0x00000001ff197887 */ /* 0x000fe2000a800000 */
[----:B------:R-:W-:Y:S01]  /*1600*/  CS2R R10, SRZ ;  /* 0x00000000000a7805 */ /* 0x000fe2000001ff00 */
[----:B------:R-:W-:Y:S01]  /*1610*/  IMAD.MOV.U32 R9, RZ, RZ, RZ ;  /* 0x000000ffff097224 */ /* 0x000fe200078e00ff */
[----:B------:R-:W3:Y:S01]  /*1620*/  LDCU UR39, c[0x0][0x370] ;  /* 0x00006e00ff2777ac */ /* 0x000ee20008000800 */
[----:B------:R-:W-:Y:S01]  /*1630*/  IMAD.MOV.U32 R8, RZ, RZ, 0x1 ;  /* 0x00000001ff087424 */ /* 0x000fe200078e00ff */
[----:B------:R-:W4:Y:S01]  /*1640*/  LDCU.64 UR28, c[0x0][0x348] ;  /* 0x00006900ff1c77ac */ /* 0x000f220008000a00 */
[----:B------:R-:W-:-:S02]  /*1650*/  USHF.R.U32.HI UR44, URZ, 0x7, UR24 ;  /* 0x00000007ff2c7899 */ /* 0x000fc40008011618 */
[----:B--2---:R-:W-:Y:S02]  /*1660*/  UIADD3 UR5, UPT, UPT, UR6, 0x7f, URZ ;  /* 0x0000007f06057890 */ /* 0x004fe4000fffe0ff */
[----:B------:R-:W-:Y:S02]  /*1670*/  UIADD3 UR47, UPT, UPT, UR6, 0xfe, URZ ;  /* 0x000000fe062f7890 */ /* 0x000fe4000fffe0ff */
[----:B------:R-:W-:Y:S01]  /*1680*/  USHF.R.S32.HI UR4, URZ, 0x1f, UR5 ;  /* 0x0000001fff047899 */ /* 0x000fe20008011405 */
[----:B------:R-:W2:Y:S03]  /*1690*/  LDCU UR38, c[0x0][0x374] ;  /* 0x00006e80ff2677ac */ /* 0x000ea60008000800 */
[----:B------:R-:W-:Y:S02]  /*16a0*/  ULEA.HI UR4, UR4, UR5, URZ, 0x7 ;  /* 0x0000000504047291 */ /* 0x000fe4000f8f38ff */
[----:B------:R-:W-:-:S02]  /*16b0*/  USEL UR25, UR25, 0x2, UP1 ;  /* 0x0000000219197887 */ /* 0x000fc40008800000 */
[----:B------:R-:W-:Y:S02]  /*16c0*/  USHF.R.S32.HI UR41, URZ, 0x7, UR4 ;  /* 0x00000007ff297899 */ /* 0x000fe40008011404 */
[----:B------:R-:W-:Y:S02]  /*16d0*/  UIADD3 UR4, UPT, UPT, UR6, -0x1, URZ ;  /* 0xffffffff06047890 */ /* 0x000fe4000fffe0ff */
[----:B------:R-:W-:Y:S02]  /*16e0*/  UISETP.LT.U32.AND UP0, UPT, UR41, 0x5, UPT ;  /* 0x000000052900788c */ /* 0x000fe4000bf01070 */
[----:B------:R-:W-:Y:S02]  /*16f0*/  UISETP.GE.U32.AND UP2, UPT, UR4, -0xff, UPT ;  /* 0xffffff010400788c */ /* 0x000fe4000bf46070 */
[----:B------:R-:W-:Y:S01]  /*1700*/  USEL UR40, UR41, 0x5, UP0 ;  /* 0x0000000529287887 */ /* 0x000fe20008000000 */
[----:B------:R-:W-:-:S03]  /*1710*/  UMOV UR5, URZ ;  /* 0x000000ff00057c82 */ /* 0x000fc60008000000 */
[----:B------:R-:W-:Y:S02]  /*1720*/  UIADD3 UR21, UPT, UPT, UR40, -0x1, URZ ;  /* 0xffffffff28157890 */ /* 0x000fe4000fffe0ff */
[----:B------:R-:W-:-:S03]  /*1730*/  UIADD3 UR43, UPT, UPT, UR41, -UR40, URZ ;  /* 0x80000028292b7290 */ /* 0x000fc6000fffe0ff */
[----:B------:R-:W-:-:S04]  /*1740*/  @UP2 UIADD3 UR21, UPT, UPT, UR40, URZ, URZ ;  /* 0x000000ff28152290 */ /* 0x000fc8000fffe0ff */
[----:B--234-:R-:W-:-:S12]  /*1750*/  UIADD3 UR21, UPT, UPT, UR21, 0x1, URZ ;  /* 0x0000000115157890 */ /* 0x01cfd8000fffe0ff */
.L_x_42:
[----:B------:R-:W-:Y:S01]  /*1760*/  UISETP.NE.AND UP0, UPT, UR48, URZ, UPT ;  /* 0x000000ff3000728c */ /* 0x000fe2000bf05270 */
[----:B------:R-:W2:Y:S08]  /*1770*/  S2UR UR48, SR_CgaCtaId ;  /* 0x00000000003079c3 */ /* 0x000eb00000008800 */
[----:B------:R-:W-:Y:S05]  /*1780*/  BRA.U UP0, `(.L_x_23) ;  /* 0x0000000100347547 */ /* 0x000fea000b800000 */
[----:B------:R-:W3:Y:S01]  /*1790*/  S2R R0, SR_CgaCtaId ;  /* 0x0000000000007919 */ /* 0x000ee20000008800 */
[----:B------:R-:W-:-:S04]  /*17a0*/  MOV R2, 0x400 ;  /* 0x0000040000027802 */ /* 0x000fc80000000f00 */
[----:B---3--:R-:W-:Y:S02]  /*17b0*/  LEA R0, R0, R2, 0x18 ;  /* 0x0000000200007211 */ /* 0x008fe400078ec0ff */
[----:B------:R-:W-:-:S03]  /*17c0*/  SHF.L.U32 R2, R8, 0x1f, RZ ;  /* 0x0000001f08027819 */ /* 0x000fc600000006ff */
[----:B------:R-:W-:-:S04]  /*17d0*/  IMAD R0, R9, 0x8, R0 ;  /* 0x0000000809007824 */ /* 0x000fc800078e0200 */
[----:B------:R-:W3:Y:S02]  /*17e0*/  SYNCS.PHASECHK.TRANS64.TRYWAIT P0, [R0+URZ+0xe0], R2 ;  /* 0x0000e002000075a7 */ /* 0x000ee400080011ff */
[----:B---3--:R-:W-:Y:S05]  /*17f0*/  @!P0 BRA `(.L_x_24) ;  /* 0x0000005000508947 */ /* 0x008fea0003800000 */
.L_x_103:
[----:B------:R-:W-:Y:S01]  /*1800*/  VIADD R9, R9, 0x1 ;  /* 0x0000000109097836 */ /* 0x000fe20000000000 */
[----:B------:R3:W-:Y:S04]  /*1810*/  SYNCS.ARRIVE.TRANS64.A1T0 RZ, [R0+URZ+0xd0], RZ ;  /* 0x0000d0ff00ff79a7 */ /* 0x0007e800081000ff */
[----:B------:R-:W-:-:S04]  /*1820*/  ISETP.NE.AND P0, PT, R9, 0x2, PT ;  /* 0x000000020900780c */ /* 0x000fc80003f05270 */
[----:B------:R-:W-:Y:S02]  /*1830*/  SEL R9, R9, RZ, P0 ;  /* 0x000000ff09097207 */ /* 0x000fe40000000000 */
[----:B---3--:R-:W-:-:S04]  /*1840*/  SEL R0, RZ, 0x1, P0 ;  /* 0x00000001ff007807 */ /* 0x008fc80000000000 */
[----:B------:R-:W-:-:S07]  /*1850*/  LOP3.LUT R8, R8, R0, RZ, 0x3c, !PT ;  /* 0x0000000008087212 */ /* 0x000fce00078e3cff */
.L_x_23:
[----:B------:R-:W-:Y:S01]  /*1860*/  UMOV UR6, 0x400 ;  /* 0x0000040000067882 */ /* 0x000fe20000000000 */
[----:B------:R-:W-:Y:S01]  /*1870*/  SHF.L.U32 R0, R12, 0x1f, RZ ;  /* 0x0000001f0c007819 */ /* 0x000fe200000006ff */
[----:B--2---:R-:W-:Y:S02]  /*1880*/  ULEA UR6, UR48, UR6, 0x18 ;  /* 0x0000000630067291 */ /* 0x004fe4000f8ec0ff */
[----:B------:R-:W-:Y:S02]  /*1890*/  UISETP.GE.U32.AND UP0, UPT, UR47, 0xff, UPT ;  /* 0x000000ff2f00788c */ /* 0x000fe4000bf06070 */
[----:B------:R-:W-:Y:S02]  /*18a0*/  ULEA UR4, UR5, UR6, 0x3 ;  /* 0x0000000605047291 */ /* 0x000fe4000f8e18ff */
[----:B------:R-:W-:Y:S02]  /*18b0*/  USHF.L.U32 UR35, UR46, 0x6, URZ ;  /* 0x000000062e237899 */ /* 0x000fe400080006ff */
[----:B------:R-:W-:Y:S01]  /*18c0*/  ULEA UR11, UR45, UR44, 0x6 ;  /* 0x0000002c2d0b7291 */ /* 0x000fe2000f8e30ff */
[----:B------:R-:W-:-:S04]  /*18d0*/  UMOV UR13, URZ ;  /* 0x000000ff000d7c82 */ /* 0x000fc80008000000 */
[----:B------:R2:W3:Y:S01]  /*18e0*/  SYNCS.PHASECHK.TRANS64.TRYWAIT P0, [UR4+0x28], R0 ;  /* 0x00002800ff0075a7 */ /* 0x0004e20008001104 */
[----:B------:R-:W-:Y:S06]  /*18f0*/  BRA.U !UP0, `(.L_x_25) ;  /* 0x0000000108bc7547 */ /* 0x000fec000b800000 */
[----:B------:R-:W-:Y:S01]  /*1900*/  UMOV UR7, URZ ;  /* 0x000000ff00077c82 */ /* 0x000fe20008000000 */
[----:B------:R-:W-:-:S05]  /*1910*/  UMOV UR4, UR5 ;  /* 0x0000000500047c82 */ /* 0x000fca0008000000 */
.L_x_31:
[----:B------:R-:W-:Y:S01]  /*1920*/  ULEA UR33, UR4, UR6, 0x3 ;  /* 0x0000000604217291 */ /* 0x000fe2000f8e18ff */
[----:B---3--:R-:W-:Y:S01]  /*1930*/  @!P3 MOV R2, 0x4000 ;  /* 0x000040000002b802 */ /* 0x008fe20000000f00 */
[----:B-1-34-:R-:W-:Y:S10]  /*1940*/  @P0 BRA `(.L_x_26) ;  /* 0x00000000000c0947 */ /* 0x01aff40003800000 */
[----:B------:R-:W-:-:S04]  /*1950*/  SHF.L.U32 R3, R12, 0x1f, RZ ;  /* 0x0000001f0c037819 */ /* 0x000fc800000006ff */
[----:B------:R-:W3:Y:S02]  /*1960*/  SYNCS.PHASECHK.TRANS64.TRYWAIT P0, [UR33+0x28], R3 ;  /* 0x00002803ff0075a7 */ /* 0x000ee40008001121 */
[----:B---3--:R-:W-:Y:S05]  /*1970*/  @!P0 BRA `(.L_x_27) ;  /* 0x0000005000048947 */ /* 0x008fea0003800000 */
.L_x_26:
[----:B------:R3:W-:Y:S01]  /*1980*/  @!P3 SYNCS.ARRIVE.TRANS64 RZ, [UR33], R2 ;  /* 0x00000002ffffb9a7 */ /* 0x0007e20008000021 */
[----:B------:R-:W-:-:S04]  /*1990*/  ULOP3.LUT UR5, UR25, 0x2, URZ, 0xfc, !UPT ;  /* 0x0000000219057892 */ /* 0x000fc8000f8efcff */
[----:B------:R-:W-:-:S09]  /*19a0*/  UISETP.NE.AND UP0, UPT, UR5, 0x2, UPT ;  /* 0x000000020500788c */ /* 0x000fd2000bf05270 */
[----:B------:R-:W-:Y:S05]  /*19b0*/  BRA.U UP0, `(.L_x_28) ;  /* 0x0000000100047547 */ /* 0x000fea000b800000 */
[----:B-1----:R-:W-:Y:S05]  /*19c0*/  BPT.TRAP 0x1 ;  /* 0x000000040000795c */ /* 0x002fea0000300000 */
.L_x_28:
[----:B------:R-:W-:Y:S04]  /*19d0*/  BSSY.RECONVERGENT B0, `(.L_x_29) ;  /* 0x0000003000007945 */ /* 0x000fe80003800200 */
[----:B------:R-:W-:Y:S05]  /*19e0*/  @P2 BRA `(.L_x_30) ;  /* 0x0000000000042947 */ /* 0x000fea0003800000 */
[----:B-1----:R-:W-:Y:S05]  /*19f0*/  BPT.TRAP 0x1 ;  /* 0x000000040000795c */ /* 0x002fea0000300000 */
.L_x_30:
[----:B-1----:R-:W-:Y:S05]  /*1a00*/  BSYNC.RECONVERGENT B0 ;  /* 0x0000000000007941 */ /* 0x002fea0003800200 */
.L_x_29:
[----:B------:R-:W-:Y:S02]  /*1a10*/  UIADD3 UR5, UPT, UPT, UR4, 0x1, URZ ;  /* 0x0000000104057890 */ /* 0x000fe4000fffe0ff */
[----:B------:R-:W-:Y:S02]  /*1a20*/  USHF.L.U32 UR34, UR7, 0x7, URZ ;  /* 0x0000000707227899 */ /* 0x000fe400080006ff */
[----:B------:R-:W-:Y:S02]  /*1a30*/  UISETP.NE.AND UP0, UPT, UR5, 0x5, UPT ;  /* 0x000000050500788c */ /* 0x000fe4000bf05270 */
[----:B------:R-:W-:Y:S02]  /*1a40*/  USHF.L.U32 UR32, UR4, 0xd, URZ ;  /* 0x0000000d04207899 */ /* 0x000fe400080006ff */
[----:B------:R-:W-:Y:S02]  /*1a50*/  USEL UR9, URZ, 0x1, UP0 ;  /* 0x00000001ff097887 */ /* 0x000fe40008000000 */
[----:B------:R-:W-:-:S02]  /*1a60*/  USEL UR5, UR5, URZ, UP0 ;  /* 0x000000ff05057287 */ /* 0x000fc40008000000 */
[----:B------:R-:W-:Y:S02]  /*1a70*/  UIADD3 UR14, UP0, UPT, UR28, 0x180, URZ ;  /* 0x000001801c0e7890 */ /* 0x000fe4000ff1e0ff */
[----:B------:R-:W-:Y:S01]  /*1a80*/  ULEA UR8, UR5, UR6, 0x3 ;  /* 0x0000000605087291 */ /* 0x000fe2000f8e18ff */
[----:B------:R-:W-:Y:S01]  /*1a90*/  LOP3.LUT R12, R12, UR9, RZ, 0x3c, !PT ;  /* 0x000000090c0c7c12 */ /* 0x000fe2000f8e3cff */
[----:B------:R-:W-:Y:S02]  /*1aa0*/  UIADD3 UR7, UPT, UPT, UR7, 0x1, URZ ;  /* 0x0000000107077890 */ /* 0x000fe4000fffe0ff */
[----:B------:R-:W-:Y:S01]  /*1ab0*/  UIADD3 UR16, UP1, UPT, UR28, 0x80, URZ ;  /* 0x000000801c107890 */ /* 0x000fe2000ff3e0ff */
[----:B--2---:R-:W-:Y:S01]  /*1ac0*/  SHF.L.U32 R0, R12, 0x1f, RZ ;  /* 0x0000001f0c007819 */ /* 0x004fe200000006ff */
[----:B------:R-:W-:Y:S02]  /*1ad0*/  UIADD3.X UR15, UPT, UPT, URZ, UR29, URZ, UP0, !UPT ;  /* 0x0000001dff0f7290 */ /* 0x000fe400087fe4ff */
[----:B------:R-:W-:Y:S01]  /*1ae0*/  UISETP.NE.AND UP0, UPT, UR7, UR21, UPT ;  /* 0x000000150700728c */ /* 0x000fe2000bf05270 */
[----:B------:R4:W1:Y:S01]  /*1af0*/  SYNCS.PHASECHK.TRANS64.TRYWAIT P0, [UR8+0x28], R0 ;  /* 0x00002800ff0075a7 */ /* 0x0008620008001108 */
[----:B------:R-:W-:-:S02]  /*1b00*/  ULOP3.LUT UR8, UR32, UR24, URZ, 0xfc, !UPT ;  /* 0x0000001820087292 */ /* 0x000fc4000f8efcff */
[----:B------:R-:W-:Y:S02]  /*1b10*/  UIADD3.X UR17, UPT, UPT, URZ, UR29, URZ, UP1, !UPT ;  /* 0x0000001dff117290 */ /* 0x000fe40008ffe4ff */
[----:B------:R-:W-:Y:S02]  /*1b20*/  UIADD3 UR32, UPT, UPT, UR6, 0x2400, UR32 ;  /* 0x0000240006207890 */ /* 0x000fe4000fffe020 */
[----:B------:R-:W-:Y:S01]  /*1b30*/  UIADD3 UR8, UPT, UPT, UR6, 0xc400, UR8 ;  /* 0x0000c40006087890 */ /* 0x000fe2000fffe008 */
[----:B------:R-:W-:Y:S01]  /*1b40*/  UMOV UR18, 0x0 ;  /* 0x0000000000127882 */ /* 0x000fe20000000000 */
[----:B------:R-:W-:Y:S01]  /*1b50*/  UMOV UR19, 0x10000000 ;  /* 0x1000000000137882 */ /* 0x000fe20000000000 */
[----:B------:R-:W-:Y:S01]  /*1b60*/  UMOV UR4, 0x30000 ;  /* 0x0003000000047882 */ /* 0x000fe20000000000 */
[----:B------:R-:W-:Y:S01]  /*1b70*/  UMOV UR12, UR36 ;  /* 0x00000024000c7c82 */ /* 0x000fe20008000000 */
[----:B------:R-:W-:Y:S01]  /*1b80*/  UMOV UR9, UR33 ;  /* 0x0000002100097c82 */ /* 0x000fe20008000000 */
[----:B------:R-:W-:Y:S01]  /*1b90*/  UMOV UR10, UR34 ;  /* 0x00000022000a7c82 */ /* 0x000fe20008000000 */
[----:B------:R-:W-:Y:S01]  /*1ba0*/  UTMALDG.3D [UR32], [UR16], desc[UR18] ;  /* 0x00001220100075b4 */ /* 0x000fe20008011000 */
[----:B------:R-:W-:Y:S01]  /*1bb0*/  UMOV UR13, UR21 ;  /* 0x00000015000d7c82 */ /* 0x000fe20008000000 */
[----:B------:R2:W-:Y:S02]  /*1bc0*/  UTMALDG.3D.MULTICAST [UR8], [UR14], UR4, desc[UR18] ;  /* 0x000012080e0073b4 */ /* 0x0005e40008011804 */
[----:B--2---:R-:W-:Y:S01]  /*1bd0*/  UMOV UR4, UR5 ;  /* 0x0000000500047c82 */ /* 0x004fe20008000000 */
[----:B------:R-:W-:Y:S05]  /*1be0*/  BRA.U UP0, `(.L_x_31) ;  /* 0xfffffffd004c7547 */ /* 0x000fea000b83ffff */
.L_x_25:
[----:B------:R-:W-:Y:S01]  /*1bf0*/  ULEA UR4, UR5, UR6, 0x3 ;  /* 0x0000000605047291 */ /* 0x000fe2000f8e18ff */
[----:B--2-4-:R-:W-:Y:S01]  /*1c00*/  SHF.L.U32 R0, R12, 0x1f, RZ ;  /* 0x0000001f0c007819 */ /* 0x014fe200000006ff */
[----:B------:R-:W-:Y:S01]  /*1c10*/  @!P1 SYNCS.ARRIVE.TRANS64.A1T0 RZ, [UR6+0x68], RZ ;  /* 0x000068ffffff99a7 */ /* 0x000fe20008100006 */
[----:B------:R-:W-:-:S06]  /*1c20*/  UISETP.GT.AND UP0, UPT, UR41, UR40, UPT ;  /* 0x000000282900728c */ /* 0x000fcc000bf04270 */
[----:B-1-3--:R1:W2:Y:S03]  /*1c30*/  SYNCS.PHASECHK.TRANS64.TRYWAIT P0, [UR4+0x28], R0 ;  /* 0x00002800ff0075a7 */ /* 0x00a2a60008001104 */
[----:B------:R-:W-:Y:S05]  /*1c40*/  BRA.U !UP0, `(.L_x_32) ;  /* 0x0000000108c07547 */ /* 0x000fea000b800000 */
[----:B------:R-:W-:Y:S01]  /*1c50*/  UIADD3 UR26, UPT, UPT, UR43, UR13, URZ ;  /* 0x0000000d2b1a7290 */ /* 0x000fe2000fffe0ff */
[----:B------:R-:W-:-:S11]  /*1c60*/  UMOV UR4, UR5 ;  /* 0x0000000500047c82 */ /* 0x000fd60008000000 */
.L_x_38:
[----:B------:R-:W-:Y:S01]  /*1c70*/  ULEA UR17, UR4, UR6, 0x3 ;  /* 0x0000000604117291 */ /* 0x000fe2000f8e18ff */
[----:B--2---:R-:W-:Y:S01]  /*1c80*/  @!P3 MOV R2, 0x4000 ;  /* 0x000040000002b802 */ /* 0x004fe20000000f00 */
[----:B--234-:R-:W-:Y:S10]  /*1c90*/  @P0 BRA `(.L_x_33) ;  /* 0x00000000000c0947 */ /* 0x01cff40003800000 */
[----:B------:R-:W-:-:S04]  /*1ca0*/  SHF.L.U32 R3, R12, 0x1f, RZ ;  /* 0x0000001f0c037819 */ /* 0x000fc800000006ff */
[----:B------:R-:W2:Y:S02]  /*1cb0*/  SYNCS.PHASECHK.TRANS64.TRYWAIT P0, [UR17+0x28], R3 ;  /* 0x00002803ff0075a7 */ /* 0x000ea40008001111 */
[----:B--2---:R-:W-:Y:S05]  /*1cc0*/  @!P0 BRA `(.L_x_34) ;  /* 0x0000004c00488947 */ /* 0x004fea0003800000 */
.L_x_33:
[----:B------:R2:W-:Y:S01]  /*1cd0*/  @!P3 SYNCS.ARRIVE.TRANS64 RZ, [UR17], R2 ;  /* 0x00000002ffffb9a7 */ /* 0x0005e20008000011 */
[----:B------:R-:W-:-:S04]  /*1ce0*/  ULOP3.LUT UR5, UR25, 0x2, URZ, 0xfc, !UPT ;  /* 0x0000000219057892 */ /* 0x000fc8000f8efcff */
[----:B------:R-:W-:-:S09]  /*1cf0*/  UISETP.NE.AND UP0, UPT, UR5, 0x2, UPT ;  /* 0x000000020500788c */ /* 0x000fd2000bf05270 */
[----:B------:R-:W-:Y:S05]  /*1d00*/  BRA.U UP0, `(.L_x_35) ;  /* 0x0000000100047547 */ /* 0x000fea000b800000 */
[----:B------:R-:W-:Y:S05]  /*1d10*/  BPT.TRAP 0x1 ;  /* 0x000000040000795c */ /* 0x000fea0000300000 */
.L_x_35:
[----:B------:R-:W-:Y:S04]  /*1d20*/  BSSY.RECONVERGENT B0, `(.L_x_36) ;  /* 0x0000003000007945 */ /* 0x000fe80003800200 */
[----:B------:R-:W-:Y:S05]  /*1d30*/  @P2 BRA `(.L_x_37) ;  /* 0x0000000000042947 */ /* 0x000fea0003800000 */
[----:B------:R-:W-:Y:S05]  /*1d40*/  BPT.TRAP 0x1 ;  /* 0x000000040000795c */ /* 0x000fea0000300000 */
.L_x_37:
[----:B------:R-:W-:Y:S05]  /*1d50*/  BSYNC.RECONVERGENT B0 ;  /* 0x0000000000007941 */ /* 0x000fea0003800200 */
.L_x_36:
[----:B------:R-:W-:Y:S02]  /*1d60*/  UIADD3 UR5, UPT, UPT, UR4, 0x1, URZ ;  /* 0x0000000104057890 */ /* 0x000fe4000fffe0ff */
[----:B------:R-:W-:Y:S02]  /*1d70*/  USHF.L.U32 UR18, UR13, 0x7, URZ ;  /* 0x000000070d127899 */ /* 0x000fe400080006ff */
[----:B------:R-:W-:Y:S02]  /*1d80*/  UISETP.NE.AND UP0, UPT, UR5, 0x5, UPT ;  /* 0x000000050500788c */ /* 0x000fe4000bf05270 */
[----:B------:R-:W-:Y:S02]  /*1d90*/  USHF.L.U32 UR16, UR4, 0xd, URZ ;  /* 0x0000000d04107899 */ /* 0x000fe400080006ff */
[----:B------:R-:W-:Y:S02]  /*1da0*/  USEL UR8, URZ, 0x1, UP0 ;  /* 0x00000001ff087887 */ /* 0x000fe40008000000 */
[----:B------:R-:W-:-:S02]  /*1db0*/  USEL UR5, UR5, URZ, UP0 ;  /* 0x000000ff05057287 */ /* 0x000fc40008000000 */
[----:B------:R-:W-:Y:S02]  /*1dc0*/  UIADD3 UR22, UP0, UPT, UR28, 0x180, URZ ;  /* 0x000001801c167890 */ /* 0x000fe4000ff1e0ff */
[----:B------:R-:W-:Y:S01]  /*1dd0*/  UIADD3 UR13, UPT, UPT, UR13, 0x1, URZ ;  /* 0x000000010d0d7890 */ /* 0x000fe2000fffe0ff */
[----:B------:R-:W-:Y:S01]  /*1de0*/  LOP3.LUT R12, R12, UR8, RZ, 0x3c, !PT ;  /* 0x000000080c0c7c12 */ /* 0x000fe2000f8e3cff */
[----:B------:R-:W-:Y:S02]  /*1df0*/  UIADD3 UR14, UP1, UPT, UR28, 0x80, URZ ;  /* 0x000000801c0e7890 */ /* 0x000fe4000ff3e0ff */
[----:B------:R-:W-:Y:S01]  /*1e00*/  UIADD3.X UR23, UPT, UPT, URZ, UR29, URZ, UP0, !UPT ;  /* 0x0000001dff177290 */ /* 0x000fe200087fe4ff */
[----:B-1----:R-:W-:Y:S01]  /*1e10*/  SHF.L.U32 R0, R12, 0x1f, RZ ;  /* 0x0000001f0c007819 */ /* 0x002fe200000006ff */
[----:B------:R-:W-:Y:S02]  /*1e20*/  ULOP3.LUT UR8, UR16, UR24, URZ, 0xfc, !UPT ;  /* 0x0000001810087292 */ /* 0x000fe4000f8efcff */
[----:B------:R-:W-:-:S02]  /*1e30*/  UISETP.NE.AND UP0, UPT, UR13, UR26, UPT ;  /* 0x0000001a0d00728c */ /* 0x000fc4000bf05270 */
[----:B------:R-:W-:Y:S02]  /*1e40*/  ULEA UR7, UR5, UR6, 0x3 ;  /* 0x0000000605077291 */ /* 0x000fe4000f8e18ff */
[----:B------:R-:W-:Y:S02]  /*1e50*/  UIADD3 UR16, UPT, UPT, UR6, 0x2400, UR16 ;  /* 0x0000240006107890 */ /* 0x000fe4000fffe010 */
[----:B------:R-:W-:Y:S02]  /*1e60*/  UIADD3.X UR15, UPT, UPT, URZ, UR29, URZ, UP1, !UPT ;  /* 0x0000001dff0f7290 */ /* 0x000fe40008ffe4ff */
[----:B------:R-:W-:Y:S01]  /*1e70*/  UIADD3 UR8, UPT, UPT, UR6, 0xc400, UR8 ;  /* 0x0000c40006087890 */ /* 0x000fe2000fffe008 */
[----:B------:R-:W-:Y:S01]  /*1e80*/  UMOV UR30, 0x0 ;  /* 0x00000000001e7882 */ /* 0x000fe20000000000 */
[----:B------:R-:W-:Y:S01]  /*1e90*/  UMOV UR31, 0x10000000 ;  /* 0x10000000001f7882 */ /* 0x000fe20000000000 */
[----:B------:R-:W-:Y:S01]  /*1ea0*/  UMOV UR19, UR35 ;  /* 0x0000002300137c82 */ /* 0x000fe20008000000 */
[----:B------:R-:W-:Y:S01]  /*1eb0*/  UMOV UR20, UR36 ;  /* 0x0000002400147c82 */ /* 0x000fe20008000000 */
[----:B------:R3:W4:Y:S01]  /*1ec0*/  SYNCS.PHASECHK.TRANS64.TRYWAIT P0, [UR7+0x28], R0 ;  /* 0x00002800ff0075a7 */ /* 0x0007220008001107 */
[----:B------:R-:W-:Y:S01]  /*1ed0*/  UMOV UR4, 0x30000 ;  /* 0x0003000000047882 */ /* 0x000fe20000000000 */
[----:B------:R-:W-:Y:S01]  /*1ee0*/  UMOV UR12, UR36 ;  /* 0x00000024000c7c82 */ /* 0x000fe20008000000 */
[----:B------:R-:W-:Y:S01]  /*1ef0*/  UMOV UR9, UR17 ;  /* 0x0000001100097c82 */ /* 0x000fe20008000000 */
[----:B------:R-:W-:Y:S01]  /*1f00*/  UMOV UR10, UR18 ;  /* 0x00000012000a7c82 */ /* 0x000fe20008000000 */
[----:B------:R-:W-:Y:S01]  /*1f10*/  UTMALDG.3D [UR16], [UR14], desc[UR30] ;  /* 0x00001e100e0075b4 */ /* 0x000fe20008011000 */
[----:B------:R1:W-:Y:S02]  /*1f20*/  UTMALDG.3D.MULTICAST [UR8], [UR22], UR4, desc[UR30] ;  /* 0x00001e08160073b4 */ /* 0x0003e40008011804 */
[----:B-1----:R-:W-:Y:S01]  /*1f30*/  UMOV UR4, UR5 ;  /* 0x0000000500047c82 */ /* 0x002fe20008000000 */
[----:B------:R-:W-:Y:S05]  /*1f40*/  BRA.U UP0, `(.L_x_38) ;  /* 0xfffffffd00487547 */ /* 0x000fea000b83ffff */
.L_x_32:
[C---:B------:R-:W-:Y:S01]  /*1f50*/  LEA R3, R11.reuse, UR6, 0x3 ;  /* 0x000000060b037c11 */ /* 0x040fe2000f8e18ff */
[----:B------:R-:W-:Y:S01]  /*1f60*/  NOP ;  /* 0x0000000000007918 */ /* 0x000fe20000000000 */
[----:B-1-3--:R-:W-:Y:S02]  /*1f70*/  SHF.L.U32 R0, R10, 0x1f, RZ ;  /* 0x0000001f0a007819 */ /* 0x00afe400000006ff */
[----:B------:R-:W-:Y:S02]  /*1f80*/  LEA R4, R11, UR6, 0x4 ;  /* 0x000000060b047c11 */ /* 0x000fe4000f8e20ff */
[----:B--2-4-:R-:W1:Y:S02]  /*1f90*/  SYNCS.PHASECHK.TRANS64.TRYWAIT P0, [R3+URZ+0x70], R0 ;  /* 0x00007000030075a7 */ /* 0x014e6400080011ff */
[----:B-1----:R-:W-:Y:S05]  /*1fa0*/  @!P0 BRA `(.L_x_39) ;  /* 0x0000004800a88947 */ /* 0x002fea0003800000 */
.L_x_106:
[----:B------:R-:W2:Y:S01]  /*1fb0*/  LDS.128 R4, [R4+0x100] ;  /* 0x0001000004047984 */ /* 0x000ea20000000c00 */
[----:B------:R-:W-:Y:S01]  /*1fc0*/  UISETP.GE.AND UP0, UPT, UR42, 0x1, UPT ;  /* 0x000000012a00788c */ /* 0x000fe2000bf06270 */
[----:B------:R-:W-:Y:S01]  /*1fd0*/  @!PT LDS RZ, [RZ] ;  /* 0x00000000fffff984 */ /* 0x000fe20000000800 */
[----:B------:R-:W-:Y:S01]  /*1fe0*/  @!PT LDS RZ, [RZ] ;  /* 0x00000000fffff984 */ /* 0x000fe20000000800 */
[----:B------:R-:W-:Y:S01]  /*1ff0*/  @!PT LDS RZ, [RZ] ;  /* 0x00000000fffff984 */ /* 0x000fe20000000800 */
[----:B------:R-:W-:Y:S01]  /*2000*/  @!PT LDS RZ, [RZ] ;  /* 0x00000000fffff984 */ /* 0x000fe20000000800 */
[----:B------:R3:W-:Y:S06]  /*2010*/  MEMBAR.ALL.CTA ;  /* 0x0000000000007992 */ /* 0x0007ec0000008000 */
[----:B---3--:R-:W3:Y:S01]  /*2020*/  FENCE.VIEW.ASYNC.S ;  /* 0x00000000000073c6 */ /* 0x008ee20000000000 */
[----:B--2---:R-:W-:-:S13]  /*2030*/  LOP3.LUT P0, RZ, R6, 0x1, RZ, 0xc0, !PT ;  /* 0x0000000106ff7812 */ /* 0x004fda000780c0ff */
[----:B---3--:R-:W-:Y:S01]  /*2040*/  VOTEU.ANY UP1, P0 ;  /* 0x0000000000ff7886 */ /* 0x008fe20000020100 */
[----:B------:R-:W-:-:S13]  /*2050*/  PLOP3.LUT P0, PT, PT, PT, UP1, 0x80, 0x8 ;  /* 0x000000000008781c */ /* 0x000fda0003f0f018 */
[----:B-1----:R-:W-:Y:S02]  /*2060*/  @P0 LOP3.LUT R0, R5, 0xffff, RZ, 0xc0, !PT ;  /* 0x0000ffff05000812 */ /* 0x002fe400078ec0ff */
[----:B------:R-:W-:Y:S02]  /*2070*/  @P0 MOV R2, R4 ;  /* 0x0000000400020202 */ /* 0x000fe40000000f00 */
[----:B------:R-:W-:Y:S01]  /*2080*/  @P0 R2UR UR7, R0 ;  /* 0x00000000000702ca */ /* 0x000fe200000e0000 */
[----:B------:R-:W-:Y:S01]  /*2090*/  VIADD R0, R3, 0x80 ;  /* 0x0000008003007836 */ /* 0x000fe20000000000 */
[----:B------:R-:W-:Y:S02]  /*20a0*/  @P0 SHF.R.U32.HI R4, RZ, 0x10, R5 ;  /* 0x00000010ff040819 */ /* 0x000fe40000011605 */
[----:B------:R-:W-:Y:S02]  /*20b0*/  @P0 R2UR UR8, R2 ;  /* 0x00000000020802ca */ /* 0x000fe400000e0000 */
[----:B------:R-:W-:-:S02]  /*20c0*/  PRMT R0, RZ, 0x654, R0 ;  /* 0x00000654ff007816 */ /* 0x000fc40000000000 */
[----:B------:R-:W-:Y:S02]  /*20d0*/  @P0 R2UR UR4, R4 ;  /* 0x00000000040402ca */ /* 0x000fe400000e0000 */
[----:B------:R1:W-:Y:S03]  /*20e0*/  SYNCS.ARRIVE.TRANS64.RED.A1T0 RZ, [R0+URZ], RZ ;  /* 0x000000ff00ff79a7 */ /* 0x0003e600081004ff */
[----:B------:R-:W-:-:S04]  /*20f0*/  @UP1 UMOV UR27, UR7 ;  /* 0x00000007001b1c82 */ /* 0x000fc80008000000 */
[----:B------:R-:W-:-:S04]  /*2100*/  @UP1 UMOV UR37, UR8 ;  /* 0x0000000800251c82 */ /* 0x000fc80008000000 */
[----:B------:R-:W-:Y:S01]  /*2110*/  @UP1 UMOV UR36, UR4 ;  /* 0x0000000400241c82 */ /* 0x000fe20008000000 */
[----:B------:R-:W-:Y:S05]  /*2120*/  BRA.U !UP0, `(.L_x_40) ;  /* 0x0000000108d47547 */ /* 0x000fea000b800000 */
[----:B------:R-:W2:Y:S01]  /*2130*/  LDCU.128 UR12, c[0x0][0xb10] ;  /* 0x00016200ff0c77ac */ /* 0x000ea20008000c00 */
[----:B------:R-:W3:Y:S01]  /*2140*/  LDCU UR26, c[0x0][0xb20] ;  /* 0x00016400ff1a77ac */ /* 0x000ee20008000800 */
[----:B------:R-:W4:Y:S01]  /*2150*/  LDCU UR20, c[0x0][0xb0c] ;  /* 0x00016180ff1477ac */ /* 0x000f220008000800 */
[----:B------:R-:W1:Y:S01]  /*2160*/  LDCU.64 UR10, c[0x0][0xb28] ;  /* 0x00016500ff0a77ac */ /* 0x000e620008000a00 */
[----:B------:R-:W-:Y:S02]  /*2170*/  UISETP.NE.AND UP3, UPT, UR42, 0x1, UPT ;  /* 0x000000012a00788c */ /* 0x000fe4000bf65270 */
[----:B--2---:R-:W-:Y:S02]  /*2180*/  UIMAD.WIDE.U32 UR16, UR38, UR15, URZ ;  /* 0x0000000f261072a5 */ /* 0x004fe4000f8e00ff */
[----:B------:R-:W-:Y:S02]  /*2190*/  UIMAD.WIDE.U32 UR8, UR39, UR12, URZ ;  /* 0x0000000c270872a5 */ /* 0x000fe4000f8e00ff */
[----:B------:R-:W-:-:S02]  /*21a0*/  UISETP.NE.AND UP0, UPT, UR14, 0x1, UPT ;  /* 0x000000010e00788c */ /* 0x000fc4000bf05270 */
[----:B------:R-:W-:Y:S01]  /*21b0*/  UIMAD.WIDE.U32 UR22, UR27, UR15, URZ ;  /* 0x0000000f1b1672a5 */ /* 0x000fe2000f8e00ff */
[----:B------:R-:W-:Y:S02]  /*21c0*/  UMOV UR16, UR17 ;  /* 0x0000001100107c82 */ /* 0x000fe40008000000 */
[----:B------:R-:W-:Y:S01]  /*21d0*/  UMOV UR8, UR9 ;  /* 0x0000000900087c82 */ /* 0x000fe20008000000 */
[----:B---3--:R-:W-:Y:S02]  /*21e0*/  USHF.R.U32.HI UR16, URZ, UR26, UR16 ;  /* 0x0000001aff107299 */ /* 0x008fe40008011610 */
[----:B----4-:R-:W-:Y:S02]  /*21f0*/  UISETP.NE.AND UP2, UPT, UR20, 0x1, UPT ;  /* 0x000000011400788c */ /* 0x010fe4000bf45270 */
[----:B------:R-:W-:Y:S02]  /*2200*/  USHF.R.U32.HI UR8, URZ, UR13, UR8 ;  /* 0x0000000dff087299 */ /* 0x000fe40008011608 */
[----:B------:R-:W-:-:S02]  /*2210*/  USEL UR7, UR38, UR16, !UP0 ;  /* 0x0000001026077287 */ /* 0x000fc4000c000000 */
[----:B------:R-:W-:Y:S02]  /*2220*/  USEL UR8, UR39, UR8, !UP2 ;  /* 0x0000000827087287 */ /* 0x000fe4000d000000 */
[----:B-1----:R-:W-:Y:S01]  /*2230*/  UIMAD.WIDE.U32 UR16, UR7, UR10, URZ ;  /* 0x0000000a071072a5 */ /* 0x002fe2000f8e00ff */
[----:B------:R-:W-:Y:S01]  /*2240*/  UMOV UR4, UR23 ;  /* 0x0000001700047c82 */ /* 0x000fe20008000000 */
[----:B------:R-:W-:Y:S02]  /*2250*/  UIMAD.WIDE.U32 UR18, UR37, UR12, URZ ;  /* 0x0000000c251272a5 */ /* 0x000fe4000f8e00ff */
[----:B------:R-:W-:-:S03]  /*2260*/  UIMAD.WIDE.U32 UR22, UR8, UR10, URZ ;  /* 0x0000000a081672a5 */ /* 0x000fc6000f8e00ff */
[----:B------:R-:W-:Y:S01]  /*2270*/  UMOV UR16, UR17 ;  /* 0x0000001100107c82 */ /* 0x000fe20008000000 */
[----:B------:R-:W-:Y:S02]  /*2280*/  USHF.R.U32.HI UR4, URZ, UR26, UR4 ;  /* 0x0000001aff047299 */ /* 0x000fe40008011604 */
[----:B------:R-:W-:Y:S01]  /*2290*/  @UP3 USHF.R.U32.HI UR7, URZ, UR11, UR16 ;  /* 0x0000000bff073299 */ /* 0x000fe20008011610 */
[----:B------:R-:W-:Y:S01]  /*22a0*/  UMOV UR18, UR19 ;  /* 0x0000001300127c82 */ /* 0x000fe20008000000 */
[----:B------:R-:W-:Y:S01]  /*22b0*/  UMOV UR22, UR23 ;  /* 0x0000001700167c82 */ /* 0x000fe20008000000 */
[----:B------:R-:W-:Y:S02]  /*22c0*/  USHF.R.U32.HI UR13, URZ, UR13, UR18 ;  /* 0x0000000dff0d7299 */ /* 0x000fe40008011612 */
[----:B------:R-:W-:Y:S02]  /*22d0*/  USEL UR4, UR27, UR4, !UP0 ;  /* 0x000000041b047287 */ /* 0x000fe4000c000000 */
[----:B------:R-:W-:-:S02]  /*22e0*/  @UP3 USHF.R.U32.HI UR8, URZ, UR11, UR22 ;  /* 0x0000000bff083299 */ /* 0x000fc40008011616 */
[----:B------:R-:W-:Y:S02]  /*22f0*/  UIMAD UR9, UR42, UR7, URZ ;  /* 0x000000072a0972a4 */ /* 0x000fe4000f8e02ff */
[----:B------:R-:W-:Y:S02]  /*2300*/  USEL UR7, UR37, UR13, !UP2 ;  /* 0x0000000d25077287 */ /* 0x000fe4000d000000 */
[----:B------:R-:W-:Y:S02]  /*2310*/  UIMAD UR12, UR42, UR8, URZ ;  /* 0x000000082a0c72a4 */ /* 0x000fe4000f8e02ff */
[----:B------:R-:W-:Y:S02]  /*2320*/  UISETP.GE.AND UP0, UPT, UR4, UR9, UPT ;  /* 0x000000090400728c */ /* 0x000fe4000bf06270 */
[----:B------:R-:W-:Y:S02]  /*2330*/  UIMAD.WIDE.U32 UR16, UR4, UR10, URZ ;  /* 0x0000000a041072a5 */ /* 0x000fe4000f8e00ff */
[----:B------:R-:W-:-:S02]  /*2340*/  UISETP.GE.OR UP0, UPT, UR7, UR12, UP0 ;  /* 0x0000000c0700728c */ /* 0x000fc40008706670 */
[----:B------:R-:W-:Y:S02]  /*2350*/  UIMAD.WIDE.U32 UR12, UR7, UR10, URZ ;  /* 0x0000000a070c72a5 */ /* 0x000fe4000f8e00ff */
[----:B------:R-:W-:Y:S01]  /*2360*/  UIADD3 UR15, UPT, UPT, -UR4, URZ, URZ ;  /* 0x000000ff040f7290 */ /* 0x000fe2000fffe1ff */
[----:B------:R-:W-:Y:S01]  /*2370*/  UMOV UR10, UR17 ;  /* 0x00000011000a7c82 */ /* 0x000fe20008000000 */
[----:B------:R-:W-:Y:S02]  /*2380*/  UIADD3 UR12, UPT, UPT, -UR7, URZ, URZ ;  /* 0x000000ff070c7290 */ /* 0x000fe4000fffe1ff */
[----:B------:R-:W-:-:S03]  /*2390*/  USHF.R.U32.HI UR10, URZ, UR11, UR10 ;  /* 0x0000000bff0a7299 */ /* 0x000fc6000801160a */
[----:B------:R-:W-:Y:S01]  /*23a0*/  @!UP0 UMOV UR9, UR13 ;  /* 0x0000000d00098c82 */ /* 0x000fe20008000000 */
[----:B------:R-:W-:Y:S02]  /*23b0*/  UIMAD UR15, UR14, UR15, UR27 ;  /* 0x0000000f0e0f72a4 */ /* 0x000fe4000f8e021b */
[----:B------:R-:W-:Y:S02]  /*23c0*/  USEL UR10, UR4, UR10, !UP3 ;  /* 0x0000000a040a7287 */ /* 0x000fe4000d800000 */
[----:B------:R-:W-:Y:S02]  /*23d0*/  @!UP0 USHF.R.U32.HI UR9, URZ, UR11, UR9 ;  /* 0x0000000bff098299 */ /* 0x000fe40008011609 */
[----:B------:R-:W-:Y:S02]  /*23e0*/  UIADD3 UR11, UPT, UPT, -UR10, URZ, URZ ;  /* 0x000000ff0a0b7290 */ /* 0x000fe4000fffe1ff */
[----:B------:R-:W-:Y:S02]  /*23f0*/  @!UP0 USEL UR9, UR7, UR9, !UP3 ;  /* 0x0000000907098287 */ /* 0x000fe4000d800000 */
[----:B------:R-:W-:-:S02]  /*2400*/  UIMAD UR11, UR42, UR11, UR4 ;  /* 0x0000000b2a0b72a4 */ /* 0x000fc4000f8e0204 */
[----:B------:R-:W-:Y:S02]  /*2410*/  @!UP0 UIADD3 UR10, UPT, UPT, UR10, -UR9, URZ ;  /* 0x800000090a0a8290 */ /* 0x000fe4000fffe0ff */
[----:B------:R-:W-:Y:S02]  /*2420*/  @!UP0 UIMAD UR9, UR11, UR8, UR9 ;  /* 0x000000080b0982a4 */ /* 0x000fe4000f8e0209 */
[----:B------:R-:W-:Y:S02]  /*2430*/  @!UP0 UIMAD UR4, UR42, UR10, UR7 ;  /* 0x0000000a2a0482a4 */ /* 0x000fe4000f8e0207 */
[----:B------:R-:W-:Y:S02]  /*2440*/  UIMAD UR8, UR20, UR12, UR37 ;  /* 0x0000000c140872a4 */ /* 0x000fe4000f8e0225 */
[----:B------:R-:W-:Y:S01]  /*2450*/  UIMAD UR27, UR4, UR14, UR15 ;  /* 0x0000000e041b72a4 */ /* 0x000fe2000f8e020f */
[----:B------:R-:W-:Y:S02]  /*2460*/  @!UP0 UMOV UR7, UR9 ;  /* 0x0000000900078c82 */ /* 0x000fe40008000000 */
[----:B------:R-:W-:-:S12]  /*2470*/  UIMAD UR37, UR7, UR20, UR8 ;  /* 0x00000014072572a4 */ /* 0x000fd8000f8e0208 */
.L_x_40:
[----:B------:R-:W2:Y:S02]  /*2480*/  LDCU UR4, c[0x0][0xb30] ;  /* 0x00016600ff0477ac */ /* 0x000ea40008000800 */
[----:B--2---:R-:W-:-:S09]  /*2490*/  UISETP.NE.AND UP0, UPT, UR4, 0x1, UPT ;  /* 0x000000010400788c */ /* 0x004fd2000bf05270 */
[----:B------:R-:W-:Y:S05]  /*24a0*/  BRA.U UP0, `(.L_x_41) ;  /* 0x0000000100447547 */ /* 0x000fea000b800000 */
[----:B------:R-:W2:Y:S01]  /*24b0*/  LDCU.128 UR12, c[0x0][0xb10] ;  /* 0x00016200ff0c77ac */ /* 0x000ea20008000c00 */
[----:B------:R-:W3:Y:S01]  /*24c0*/  LDCU UR16, c[0x0][0xb0c] ;  /* 0x00016180ff1077ac */ /* 0x000ee20008000800 */
[----:B------:R-:W4:Y:S01]  /*24d0*/  LDCU UR17, c[0x0][0xb20] ;  /* 0x00016400ff1177ac */ /* 0x000f220008000800 */
[----:B--2---:R-:W-:Y:S02]  /*24e0*/  UIMAD.WIDE.U32 UR10, UR37, UR12, URZ ;  /* 0x0000000c250a72a5 */ /* 0x004fe4000f8e00ff */
[----:B------:R-:W-:Y:S02]  /*24f0*/  UIMAD.WIDE.U32 UR8, UR27, UR15, URZ ;  /* 0x0000000f1b0872a5 */ /* 0x000fe4000f8e00ff */
[----:B---3--:R-:W-:Y:S02]  /*2500*/  UISETP.NE.AND UP2, UPT, UR16, 0x1, UPT ;  /* 0x000000011000788c */ /* 0x008fe4000bf45270 */
[----:B------:R-:W-:Y:S01]  /*2510*/  UISETP.NE.AND UP0, UPT, UR14, 0x1, UPT ;  /* 0x000000010e00788c */ /* 0x000fe2000bf05270 */
[----:B------:R-:W-:-:S02]  /*2520*/  UMOV UR7, UR11 ;  /* 0x0000000b00077c82 */ /* 0x000fc40008000000 */
[----:B------:R-:W-:Y:S01]  /*2530*/  UMOV UR4, UR9 ;  /* 0x0000000900047c82 */ /* 0x000fe20008000000 */
[----:B------:R-:W-:Y:S02]  /*2540*/  USHF.R.U32.HI UR7, URZ, UR13, UR7 ;  /* 0x0000000dff077299 */ /* 0x000fe40008011607 */
[----:B----4-:R-:W-:Y:S02]  /*2550*/  USHF.R.U32.HI UR4, URZ, UR17, UR4 ;  /* 0x00000011ff047299 */ /* 0x010fe40008011604 */
[----:B------:R-:W-:Y:S02]  /*2560*/  USEL UR7, UR37, UR7, !UP2 ;  /* 0x0000000725077287 */ /* 0x000fe4000d000000 */
[----:B------:R-:W-:-:S04]  /*2570*/  USEL UR4, UR27, UR4, !UP0 ;  /* 0x000000041b047287 */ /* 0x000fc8000c000000 */
[----:B------:R-:W-:Y:S02]  /*2580*/  UIADD3 UR8, UPT, UPT, UR7, -UR4, URZ ;  /* 0x8000000407087290 */ /* 0x000fe4000fffe0ff */
[----:B------:R-:W-:Y:S02]  /*2590*/  UIADD3 UR4, UPT, UPT, -UR7, UR4, URZ ;  /* 0x0000000407047290 */ /* 0x000fe4000fffe1ff */
[----:B------:R-:W-:Y:S02]  /*25a0*/  UIMAD UR27, UR8, UR14, UR27 ;  /* 0x0000000e081b72a4 */ /* 0x000fe4000f8e021b */
[----:B------:R-:W-:-:S12]  /*25b0*/  UIMAD UR37, UR4, UR16, UR37 ;  /* 0x00000010042572a4 */ /* 0x000fd8000f8e0225 */
.L_x_41:
[----:B------:R-:W-:Y:S01]  /*25c0*/  VIADD R11, R11, 0x1 ;  /* 0x000000010b0b7836 */ /* 0x000fe20000000000 */
[----:B------:R-:W-:Y:S01]  /*25d0*/  PLOP3.LUT P1, PT, PT, PT, PT, 0x80, 0x8 ;  /* 0x000000000008781c */ /* 0x000fe20003f2f070 */
[----:B------:R-:W-:Y:S02]  /*25e0*/  UIADD3 UR46, UPT, UPT, UR37, UR60, URZ ;  /* 0x0000003c252e7290 */ /* 0x000fe4000fffe0ff */
[----:B------:R-:W-:Y:S01]  /*25f0*/  UIADD3 UR45, UPT, UPT, UR27, UR57, URZ ;  /* 0x000000391b2d7290 */ /* 0x000fe2000fffe0ff */
[----:B------:R-:W-:-:S04]  /*2600*/  ISETP.NE.AND P0, PT, R11, 0x2, PT ;  /* 0x000000020b00780c */ /* 0x000fc80003f05270 */
[----:B-1----:R-:W-:Y:S02]  /*2610*/  SEL R0, RZ, 0x1, P0 ;  /* 0x00000001ff007807 */ /* 0x002fe40000000000 */
[----:B------:R-:W-:Y:S02]  /*2620*/  SEL R11, R11, RZ, P0 ;  /* 0x000000ff0b0b7207 */ /* 0x000fe40000000000 */
[----:B------:R-:W-:Y:S01]  /*2630*/  LOP3.LUT R10, R10, R0, RZ, 0x3c, !PT ;  /* 0x000000000a0a7212 */ /* 0x000fe200078e3cff */
[----:B------:R-:W-:Y:S06]  /*2640*/  BRA.U UP1, `(.L_x_42) ;  /* 0xfffffff101447547 */ /* 0x000fec000b83ffff */
[----:B------:R-:W-:Y:S01]  /*2650*/  UIADD3 UR7, UPT, UPT, UR6, 0x28, URZ ;  /* 0x0000002806077890 */ /* 0x000fe2000fffe0ff */
[----:B------:R-:W-:-:S03]  /*2660*/  SHF.L.U32 R2, R12, 0x1f, RZ ;  /* 0x0000001f0c027819 */ /* 0x000fc600000006ff */
[----:B------:R-:W-:-:S09]  /*2670*/  ULEA UR4, UR5, UR7, 0x3 ;  /* 0x0000000705047291 */ /* 0x000fd2000f8e18ff */
[----:B------:R-:W1:Y:S02]  /*2680*/  SYNCS.PHASECHK.TRANS64.TRYWAIT P0, [UR4], R2 ;  /* 0x00000002ff0075a7 */ /* 0x000e640008001104 */
[----:B-1----:R-:W-:Y:S05]  /*2690*/  @!P0 BRA `(.L_x_43) ;  /* 0x0000004400008947 */ /* 0x002fea0003800000 */
.L_x_108:
[----:B------:R-:W-:-:S04]  /*26a0*/  UIADD3 UR4, UPT, UPT, UR5, 0x1, URZ ;  /* 0x0000000105047890 */ /* 0x000fc8000fffe0ff */
[----:B------:R-:W-:-:S04]  /*26b0*/  UISETP.NE.AND UP0, UPT, UR4, 0x5, UPT ;  /* 0x000000050400788c */ /* 0x000fc8000bf05270 */
[----:B------:R-:W-:Y:S02]  /*26c0*/  USEL UR6, URZ, 0x1, UP0 ;  /* 0x00000001ff067887 */ /* 0x000fe40008000000 */
[----:B------:R-:W-:-:S04]  /*26d0*/  USEL UR4, UR4, URZ, UP0 ;  /* 0x000000ff04047287 */ /* 0x000fc80008000000 */
[----:B------:R-:W-:Y:S01]  /*26e0*/  ULEA UR5, UR4, UR7, 0x3 ;  /* 0x0000000704057291 */ /* 0x000fe2000f8e18ff */
[----:B-1----:R-:W-:-:S04]  /*26f0*/  LOP3.LUT R2, R12, UR6, RZ, 0x3c, !PT ;  /* 0x000000060c027c12 */ /* 0x002fc8000f8e3cff */
[----:B------:R-:W-:-:S04]  /*2700*/  SHF.L.U32 R3, R2, 0x1f, RZ ;  /* 0x0000001f02037819 */ /* 0x000fc800000006ff */
[----:B------:R-:W1:Y:S02]  /*2710*/  SYNCS.PHASECHK.TRANS64.TRYWAIT P0, [UR5], R3 ;  /* 0x00000003ff0075a7 */ /* 0x000e640008001105 */
[----:B-1----:R-:W-:Y:S05]  /*2720*/  @!P0 BRA `(.L_x_44) ;  /* 0x0000004000f48947 */ /* 0x002fea0003800000 */
.L_x_110:
[----:B------:R-:W-:-:S04]  /*2730*/  UIADD3 UR4, UPT, UPT, UR4, 0x1, URZ ;  /* 0x0000000104047890 */ /* 0x000fc8000fffe0ff */
[----:B------:R-:W-:-:S04]  /*2740*/  UISETP.NE.AND UP0, UPT, UR4, 0x5, UPT ;  /* 0x000000050400788c */ /* 0x000fc8000bf05270 */
[----:B------:R-:W-:Y:S02]  /*2750*/  USEL UR6, URZ, 0x1, UP0 ;  /* 0x00000001ff067887 */ /* 0x000fe40008000000 */
[----:B------:R-:W-:-:S04]  /*2760*/  USEL UR4, UR4, URZ, UP0 ;  /* 0x000000ff04047287 */ /* 0x000fc80008000000 */
[----:B------:R-:W-:Y:S01]  /*2770*/  ULEA UR5, UR4, UR7, 0x3 ;  /* 0x0000000704057291 */ /* 0x000fe2000f8e18ff */
[----:B------:R-:W-:-:S04]  /*2780*/  LOP3.LUT R2, R2, UR6, RZ, 0x3c, !PT ;  /* 0x0000000602027c12 */ /* 0x000fc8000f8e3cff */
[----:B-1----:R-:W-:-:S04]  /*2790*/  SHF.L.U32 R3, R2, 0x1f, RZ ;  /* 0x0000001f02037819 */ /* 0x002fc800000006ff */
[----:B------:R-:W1:Y:S02]  /*27a0*/  SYNCS.PHASECHK.TRANS64.TRYWAIT P0, [UR5], R3 ;  /* 0x00000003ff0075a7 */ /* 0x000e640008001105 */
[----:B-1----:R-:W-:Y:S05]  /*27b0*/  @!P0 BRA `(.L_x_45) ;  /* 0x0000004000e88947 */ /* 0x002fea0003800000 */
.L_x_112:
        /* <DEDUP_REMOVED lines=9> */
.L_x_114:
[----:B------:R-:W-:-:S04]  /*2850*/  UIADD3 UR4, UPT, UPT, UR4, 0x1, URZ ;  /* 0x0000000104047890 */ /* 0x000fc8000fffe0ff */
[----:B------:R-:W-:-:S04]  /*2860*/  UISETP.NE.AND UP0, UPT, UR4, 0x5, UPT ;  /* 0x000000050400788c */ /* 0x000fc8000bf05270 */
[----:B------:R-:W-:Y:S02]  /*2870*/  USEL UR5, URZ, 0x1, UP0 ;  /* 0x00000001ff057887 */ /* 0x000fe40008000000 */
[----:B------:R-:W-:-:S04]  /*2880*/  USEL UR4, UR4, URZ, UP0 ;  /* 0x000000ff04047287 */ /* 0x000fc80008000000 */
[----:B------:R-:W-:Y:S01]  /*2890*/  ULEA UR4, UR4, UR7, 0x3 ;  /* 0x0000000704047291 */ /* 0x000fe2000f8e18ff */
[----:B------:R-:W-:-:S04]  /*28a0*/  LOP3.LUT R2, R2, UR5, RZ, 0x3c, !PT ;  /* 0x0000000502027c12 */ /* 0x000fc8000f8e3cff */
[----:B------:R-:W-:Y:S01]  /*28b0*/  SHF.L.U32 R2, R2, 0x1f, RZ ;  /* 0x0000001f02027819 */ /* 0x000fe200000006ff */
[----:B-1----:R-:W-:-:S07]  /*28c0*/  IMAD.U32 R0, RZ, RZ, UR4 ;  /* 0x00000004ff007e24 */ /* 0x002fce000f8e00ff */
.L_x_47:
[----:B-1----:R1:W2:Y:S02]  /*28d0*/  SYNCS.PHASECHK.TRANS64.TRYWAIT P0, [R0+URZ], R2 ;  /* 0x00000002000075a7 */ /* 0x0022a400080011ff */
[----:B--2---:R-:W-:Y:S05]  /*28e0*/  @!P0 NANOSLEEP.SYNCS 0x989680 ;  /* 0x009896800000895d */ /* 0x004fea0003900000 */
[----:B------:R-:W2:Y:S02]  /*28f0*/  @!P0 SYNCS.PHASECHK.TRANS64 P0, [R0+URZ], R2 ;  /* 0x00000002000085a7 */ /* 0x000ea400080010ff */
[----:B--2---:R-:W-:Y:S05]  /*2900*/  @P0 EXIT ;  /* 0x000000000000094d */ /* 0x004fea0003800000 */
[----:B------:R-:W-:Y:S05]  /*2910*/  BRA `(.L_x_47) ;  /* 0xfffffffc00ec7947 */ /* 0x000fea000383ffff */
.L_x_22:
[----:B------:R-:W-:-:S04]  /*2920*/  UISETP.NE.AND UP0, UPT, UR48, URZ, UPT ;  /* 0x000000ff3000728c */ /* 0x000fc8000bf05270 */
[----:B------:R-:W-:-:S09]  /*2930*/  UISETP.NE.OR UP0, UPT, UR18, 0x1, UP0 ;  /* 0x000000011200788c */ /* 0x000fd20008705670 */
[----:B------:R-:W-:Y:S05]  /*2940*/  BRA.U UP0, `(.L_x_48) ;  /* 0x0000000500487547 */ /* 0x000fea000b800000 */
[----:B------:R-:W-:Y:S01]  /*2950*/  ISETP.GE.U32.AND P2, PT, R0, 0x2, PT ;  /* 0x000000020000780c */ /* 0x000fe20003f46070 */
[----:B------:R-:W-:Y:S01]  /*2960*/  IMAD.MOV.U32 R12, RZ, RZ, 0x1 ;  /* 0x00000001ff0c7424 */ /* 0x000fe200078e00ff */
[----:B------:R-:W-:Y:S02]  /*2970*/  CS2R R10, SRZ ;  /* 0x00000000000a7805 */ /* 0x000fe4000001ff00 */
[----:B------:R-:W-:Y:S01]  /*2980*/  CS2R R8, SRZ ;  /* 0x0000000000087805 */ /* 0x000fe2000001ff00 */
[----:B------:R-:W-:Y:S01]  /*2990*/  UMOV UR6, 0x400 ;  /* 0x0000040000067882 */ /* 0x000fe20000000000 */
[----:B------:R-:W-:Y:S01]  /*29a0*/  UMOV UR5, URZ ;  /* 0x000000ff00057c82 */ /* 0x000fe20008000000 */
[----:B------:R-:W-:-:S12]  /*29b0*/  ULEA UR6, UR48, UR6, 0x18 ;  /* 0x0000000630067291 */ /* 0x000fd8000f8ec0ff */
.L_x_52:
[----:B------:R-:W-:Y:S02]  /*29c0*/  LEA R2, R8, UR6, 0x3 ;  /* 0x0000000608027c11 */ /* 0x000fe4000f8e18ff */
[----:B------:R-:W-:-:S03]  /*29d0*/  SHF.L.U32 R4, R9, 0x1f, RZ ;  /* 0x0000001f09047819 */ /* 0x000fc600000006ff */
[----:B------:R-:W-:Y:S01]  /*29e0*/  VIADD R5, R2, 0xe0 ;  /* 0x000000e002057836 */ /* 0x000fe20000000000 */
[----:B------:R-:W2:Y:S02]  /*29f0*/  SYNCS.PHASECHK.TRANS64.TRYWAIT P0, [R2+URZ+0xd0], R4 ;  /* 0x0000d004020075a7 */ /* 0x000ea400080011ff */
[----:B--2---:R-:W-:Y:S05]  /*2a00*/  @!P0 BRA `(.L_x_49) ;  /* 0x0000004000848947 */ /* 0x004fea0003800000 */
.L_x_115:
[----:B------:R-:W-:Y:S01]  /*2a10*/  ULEA UR4, UR5, UR6, 0x3 ;  /* 0x0000000605047291 */ /* 0x000fe2000f8e18ff */
[----:B--2---:R-:W-:Y:S01]  /*2a20*/  PRMT R2, RZ, 0x654, R5 ;  /* 0x00000654ff027816 */ /* 0x004fe20000000005 */
[----:B------:R-:W-:Y:S01]  /*2a30*/  @!P2 IMAD.MOV.U32 R4, RZ, RZ, 0x10 ;  /* 0x00000010ff04a424 */ /* 0x000fe200078e00ff */
[----:B------:R-:W-:Y:S01]  /*2a40*/  SHF.L.U32 R5, R12, 0x1f, RZ ;  /* 0x0000001f0c057819 */ /* 0x000fe200000006ff */
[----:B------:R-:W-:Y:S01]  /*2a50*/  UIADD3 UR7, UPT, UPT, UR4, 0x70, URZ ;  /* 0x0000007004077890 */ /* 0x000fe2000fffe0ff */
[----:B------:R2:W-:Y:S05]  /*2a60*/  SYNCS.ARRIVE.TRANS64.RED.A1T0 RZ, [R2+URZ], RZ ;  /* 0x000000ff02ff79a7 */ /* 0x0005ea00081004ff */
[----:B------:R-:W-:Y:S01]  /*2a70*/  IMAD.U32 R6, RZ, RZ, UR7 ;  /* 0x00000007ff067e24 */ /* 0x000fe2000f8e00ff */
[----:B------:R-:W3:Y:S04]  /*2a80*/  SYNCS.PHASECHK.TRANS64.TRYWAIT P0, [UR4+0x80], R5 ;  /* 0x00008005ff0075a7 */ /* 0x000ee80008001104 */
[----:B------:R-:W-:Y:S01]  /*2a90*/  PRMT R6, R0, 0x654, R6 ;  /* 0x0000065400067816 */ /* 0x000fe20000000006 */
[----:B--23--:R-:W-:Y:S06]  /*2aa0*/  @!P0 BRA `(.L_x_50) ;  /* 0x0000004000708947 */ /* 0x00cfec0003800000 */
.L_x_117:
[----:B------:R-:W-:Y:S01]  /*2ab0*/  ULEA UR8, UR5, UR6, 0x4 ;  /* 0x0000000605087291 */ /* 0x000fe2000f8e20ff */
[----:B------:R-:W-:Y:S01]  /*2ac0*/  SEL R3, R6, R3, !P2 ;  /* 0x0000000306037207 */ /* 0x000fe20005000000 */
[----:B------:R-:W-:Y:S01]  /*2ad0*/  UIADD3 UR9, UPT, UPT, UR4, 0x70, URZ ;  /* 0x0000007004097890 */ /* 0x000fe2000fffe0ff */
[----:B--2---:R-:W-:Y:S01]  /*2ae0*/  LEA R2, R11, UR6, 0x3 ;  /* 0x000000060b027c11 */ /* 0x004fe2000f8e18ff */
[----:B------:R-:W-:Y:S01]  /*2af0*/  UIADD3 UR8, UPT, UPT, UR8, 0x100, URZ ;  /* 0x0000010008087890 */ /* 0x000fe2000fffe0ff */
[----:B------:R2:W-:Y:S01]  /*2b00*/  @!P2 SYNCS.ARRIVE.TRANS64.RED RZ, [R3+URZ], R4 ;  /* 0x0000000403ffa9a7 */ /* 0x0005e200080004ff */
[----:B------:R-:W-:Y:S01]  /*2b10*/  UIADD3 UR4, UPT, UPT, UR5, 0x1, URZ ;  /* 0x0000000105047890 */ /* 0x000fe2000fffe0ff */
[----:B------:R-:W-:-:S03]  /*2b20*/  VIADD R8, R8, 0x1 ;  /* 0x0000000108087836 */ /* 0x000fc60000000000 */
[----:B------:R-:W-:Y:S02]  /*2b30*/  UISETP.NE.AND UP0, UPT, UR4, 0x2, UPT ;  /* 0x000000020400788c */ /* 0x000fe4000bf05270 */
[----:B------:R-:W-:Y:S01]  /*2b40*/  ISETP.NE.AND P0, PT, R8, 0x2, PT ;  /* 0x000000020800780c */ /* 0x000fe20003f05270 */
[----:B------:R-:W-:Y:S06]  /*2b50*/  UGETNEXTWORKID.BROADCAST [UR8], [UR9] ;  /* 0x00000000080073ca */ /* 0x000fec0008000100 */
[----:B------:R-:W-:Y:S02]  /*2b60*/  USEL UR7, URZ, 0x1, UP0 ;  /* 0x00000001ff077887 */ /* 0x000fe40008000000 */
[----:B------:R-:W-:-:S04]  /*2b70*/  USEL UR5, UR4, URZ, UP0 ;  /* 0x000000ff04057287 */ /* 0x000fc80008000000 */
[----:B------:R-:W-:Y:S02]  /*2b80*/  LOP3.LUT R12, R12, UR7, RZ, 0x3c, !PT ;  /* 0x000000070c0c7c12 */ /* 0x000fe4000f8e3cff */
[----:B--2---:R-:W-:-:S04]  /*2b90*/  SHF.L.U32 R4, R10, 0x1f, RZ ;  /* 0x0000001f0a047819 */ /* 0x004fc800000006ff */
[----:B------:R-:W2:Y:S02]  /*2ba0*/  SYNCS.PHASECHK.TRANS64.TRYWAIT P1, [R2+URZ+0x70], R4 ;  /* 0x00007004020075a7 */ /* 0x000ea400080211ff */
[----:B--2---:R-:W-:Y:S05]  /*2bb0*/  @!P1 BRA `(.L_x_51) ;  /* 0x0000004000449947 */ /* 0x004fea0003800000 */
.L_x_118:
[C---:B--2---:R-:W-:Y:S01]  /*2bc0*/  LEA R4, R11.reuse, UR6, 0x4 ;  /* 0x000000060b047c11 */ /* 0x044fe2000f8e20ff */
[----:B------:R-:W-:Y:S01]  /*2bd0*/  VIADD R2, R2, 0x80 ;  /* 0x0000008002027836 */ /* 0x000fe20000000000 */
[----:B------:R-:W-:Y:S01]  /*2be0*/  SEL R8, R8, RZ, P0 ;  /* 0x000000ff08087207 */ /* 0x000fe20000000000 */
[----:B------:R-:W-:-:S03]  /*2bf0*/  VIADD R11, R11, 0x1 ;  /* 0x000000010b0b7836 */ /* 0x000fc60000000000 */
[----:B------:R-:W2:Y:S01]  /*2c00*/  LDS.128 R4, [R4+0x100] ;  /* 0x0001000004047984 */ /* 0x000ea20000000c00 */
[----:B------:R-:W-:Y:S02]  /*2c10*/  PRMT R2, RZ, 0x654, R2 ;  /* 0x00000654ff027816 */ /* 0x000fe40000000002 */
[C---:B------:R-:W-:Y:S01]  /*2c20*/  ISETP.NE.AND P1, PT, R11.reuse, 0x2, PT ;  /* 0x000000020b00780c */ /* 0x040fe20003f25270 */
[----:B------:R-:W-:Y:S01]  /*2c30*/  @!PT LDS RZ, [RZ] ;  /* 0x00000000fffff984 */ /* 0x000fe20000000800 */
[----:B------:R-:W-:Y:S01]  /*2c40*/  @!PT LDS RZ, [RZ] ;  /* 0x00000000fffff984 */ /* 0x000fe20000000800 */
[----:B------:R-:W-:Y:S01]  /*2c50*/  @!PT LDS RZ, [RZ] ;  /* 0x00000000fffff984 */ /* 0x000fe20000000800 */
[----:B------:R-:W-:Y:S01]  /*2c60*/  @!PT LDS RZ, [RZ] ;  /* 0x00000000fffff984 */ /* 0x000fe20000000800 */
[----:B------:R3:W-:Y:S06]  /*2c70*/  MEMBAR.ALL.CTA ;  /* 0x0000000000007992 */ /* 0x0007ec0000008000 */
[----:B---3--:R-:W3:Y:S01]  /*2c80*/  FENCE.VIEW.ASYNC.S ;  /* 0x00000000000073c6 */ /* 0x008ee20000000000 */
[----:B------:R-:W-:Y:S01]  /*2c90*/  SEL R11, R11, RZ, P1 ;  /* 0x000000ff0b0b7207 */ /* 0x000fe20000800000 */
[----:B---3--:R3:W-:Y:S01]  /*2ca0*/  SYNCS.ARRIVE.TRANS64.RED.A1T0 RZ, [R2+URZ], RZ ;  /* 0x000000ff02ff79a7 */ /* 0x0087e200081004ff */
[----:B--2---:R-:W-:-:S02]  /*2cb0*/  LOP3.LUT P3, RZ, R6, 0x1, RZ, 0xc0, !PT ;  /* 0x0000000106ff7812 */ /* 0x004fc4000786c0ff */
[----:B------:R-:W-:-:S04]  /*2cc0*/  SEL R4, RZ, 0x1, P1 ;  /* 0x00000001ff047807 */ /* 0x000fc80000800000 */
[----:B------:R-:W-:Y:S02]  /*2cd0*/  LOP3.LUT R10, R10, R4, RZ, 0x3c, !PT ;  /* 0x000000040a0a7212 */ /* 0x000fe400078e3cff */
[----:B---3--:R-:W-:-:S04]  /*2ce0*/  SEL R2, RZ, 0x1, P0 ;  /* 0x00000001ff027807 */ /* 0x008fc80000000000 */
[----:B------:R-:W-:Y:S01]  /*2cf0*/  LOP3.LUT R9, R9, R2, RZ, 0x3c, !PT ;  /* 0x0000000209097212 */ /* 0x000fe200078e3cff */
[----:B------:R-:W-:Y:S06]  /*2d00*/  @P3 BRA `(.L_x_52) ;  /* 0xfffffffc002c3947 */ /* 0x000fec000383ffff */
[----:B------:R-:W-:Y:S01]  /*2d10*/  ULEA UR4, UR5, UR6, 0x3 ;  /* 0x0000000605047291 */ /* 0x000fe2000f8e18ff */
[----:B------:R-:W-:-:S08]  /*2d20*/  SHF.L.U32 R2, R12, 0x1f, RZ ;  /* 0x0000001f0c027819 */ /* 0x000fd000000006ff */
[----:B------:R-:W2:Y:S02]  /*2d30*/  SYNCS.PHASECHK.TRANS64 P0, [UR4+0x80], R2 ;  /* 0x00008002ff0075a7 */ /* 0x000ea40008001004 */
[----:B--2---:R-:W-:Y:S05]  /*2d40*/  @P0 BRA `(.L_x_53) ;  /* 0x0000000000080947 */ /* 0x004fea0003800000 */
[----:B------:R-:W2:Y:S02]  /*2d50*/  SYNCS.PHASECHK.TRANS64.TRYWAIT P0, [UR4+0x80], R2 ;  /* 0x00008002ff0075a7 */ /* 0x000ea40008001104 */
[----:B--2---:R-:W-:Y:S05]  /*2d60*/  @!P0 BRA `(.L_x_54) ;  /* 0x0000003c00ec8947 */ /* 0x004fea0003800000 */
.L_x_53:
[----:B------:R-:W-:-:S04]  /*2d70*/  UIADD3 UR7, UPT, UPT, UR5, 0x1, URZ ;  /* 0x0000000105077890 */ /* 0x000fc8000fffe0ff */
[----:B------:R-:W-:-:S04]  /*2d80*/  UISETP.NE.AND UP0, UPT, UR7, 0x2, UPT ;  /* 0x000000020700788c */ /* 0x000fc8000bf05270 */
[----:B------:R-:W-:Y:S02]  /*2d90*/  USEL UR8, URZ, 0x1, UP0 ;  /* 0x00000001ff087887 */ /* 0x000fe40008000000 */
[----:B------:R-:W-:-:S04]  /*2da0*/  USEL UR7, UR7, URZ, UP0 ;  /* 0x000000ff07077287 */ /* 0x000fc80008000000 */
[----:B------:R-:W-:Y:S01]  /*2db0*/  ULEA UR7, UR7, UR6, 0x3 ;  /* 0x0000000607077291 */ /* 0x000fe2000f8e18ff */
[----:B--2---:R-:W-:-:S04]  /*2dc0*/  LOP3.LUT R2, R12, UR8, RZ, 0x3c, !PT ;  /* 0x000000080c027c12 */ /* 0x004fc8000f8e3cff */
[----:B------:R-:W-:-:S04]  /*2dd0*/  SHF.L.U32 R0, R2, 0x1f, RZ ;  /* 0x0000001f02007819 */ /* 0x000fc800000006ff */
[----:B------:R-:W2:Y:S02]  /*2de0*/  SYNCS.PHASECHK.TRANS64 P0, [UR7+0x80], R0 ;  /* 0x00008000ff0075a7 */ /* 0x000ea40008001007 */
[----:B-12---:R-:W-:Y:S05]  /*2df0*/  @P0 EXIT ;  /* 0x000000000000094d */ /* 0x006fea0003800000 */
[----:B------:R-:W-:Y:S02]  /*2e00*/  SHF.L.U32 R2, R2, 0x1f, RZ ;  /* 0x0000001f02027819 */ /* 0x000fe400000006ff */
[----:B------:R-:W-:-:S07]  /*2e10*/  MOV R0, UR7 ;  /* 0x0000000700007c02 */ /* 0x000fce0008000f00 */
.L_x_55:
[----:B-1----:R1:W2:Y:S02]  /*2e20*/  SYNCS.PHASECHK.TRANS64.TRYWAIT P0, [R0+URZ+0x80], R2 ;  /* 0x00008002000075a7 */ /* 0x0022a400080011ff */
[----:B--2---:R-:W-:Y:S05]  /*2e30*/  @!P0 NANOSLEEP.SYNCS 0x989680 ;  /* 0x009896800000895d */ /* 0x004fea0003900000 */
[----:B------:R-:W2:Y:S02]  /*2e40*/  @!P0 SYNCS.PHASECHK.TRANS64 P0, [R0+URZ+0x80], R2 ;  /* 0x00008002000085a7 */ /* 0x000ea400080010ff */
[----:B--2---:R-:W-:Y:S05]  /*2e50*/  @P0 EXIT ;  /* 0x000000000000094d */ /* 0x004fea0003800000 */
[----:B------:R-:W-:Y:S05]  /*2e60*/  BRA `(.L_x_55) ;  /* 0xfffffffc00ec7947 */ /* 0x000fea000383ffff */
.L_x_48:
[----:B------:R-:W-:Y:S05]  /*2e70*/  BRA.U UP4, `(.L_x_56) ;  /* 0x0000000d04d47547 */ /* 0x000fea000b800000 */
[----:B------:R-:W-:Y:S01]  /*2e80*/  UMOV UR4, 0x40 ;  /* 0x0000004000047882 */ /* 0x000fe20000000000 */
[----:B------:R-:W-:Y:S01]  /*2e90*/  NOP ;  /* 0x0000000000007918 */ /* 0x000fe20000000000 */
[----:B------:R-:W-:Y:S01]  /*2ea0*/  ULEA UR5, UR48, UR4, 0x18 ;  /* 0x0000000430057291 */ /* 0x000fe2000f8ec0ff */
[----:B------:R-:W-:Y:S02]  /*2eb0*/  UMOV UR6, 0x400 ;  /* 0x0000040000067882 */ /* 0x000fe40000000000 */
[----:B------:R-:W-:-:S06]  /*2ec0*/  ULEA UR6, UR48, UR6, 0x18 ;  /* 0x0000000630067291 */ /* 0x000fcc000f8ec0ff */
[----:B------:R-:W2:Y:S02]  /*2ed0*/  LDS.U8 R0, [UR5+0x1c] ;  /* 0x00001c05ff007984 */ /* 0x000ea40008000000 */
[----:B--2---:R-:W-:-:S13]  /*2ee0*/  ISETP.NE.AND P0, PT, R0, RZ, PT ;  /* 0x000000ff0000720c */ /* 0x004fda0003f05270 */
[----:B------:R-:W-:Y:S05]  /*2ef0*/  @P0 BRA `(.L_x_57) ;  /* 0x0000000000580947 */ /* 0x000fea0003800000 */
[----:B------:R-:W-:-:S13]  /*2f00*/  ELECT P0, URZ, PT ;  /* 0x0000000000ff782f */ /* 0x000fda0003800000 */
[----:B------:R-:W-:Y:S05]  /*2f10*/  @!P0 BRA `(.L_x_58) ;  /* 0x0000000000608947 */ /* 0x000fea0003800000 */
[----:B------:R-:W-:Y:S01]  /*2f20*/  UMOV UR4, 0x10 ;  /* 0x0000001000047882 */ /* 0x000fe20000000000 */
[----:B------:R-:W-:Y:S01]  /*2f30*/  HFMA2 R0, -RZ, RZ, 0, 5.9604644775390625e-08 ;  /* 0x00000001ff007431 */ /* 0x000fe200000001ff */
[----:B------:R-:W-:-:S03]  /*2f40*/  MOV R3, 0xffff ;  /* 0x0000ffff00037802 */ /* 0x000fc60000000f00 */
[----:B------:R-:W-:Y:S04]  /*2f50*/  DEPBAR.LE SB2, 0x36 ;  /* 0x0000ad800000791a */ /* 0x000fe80000000000 */
[----:B------:R-:W2:Y:S02]  /*2f60*/  UTCATOMSWS.FIND_AND_SET.ALIGN UP0, UR4, UR4 ;  /* 0x00000004000475e3 */ /* 0x000ea40008000800 */
[----:B--2---:R-:W-:Y:S01]  /*2f70*/  MOV R4, UR4 ;  /* 0x0000000400047c02 */ /* 0x004fe20008000f00 */
[----:B------:R-:W-:Y:S06]  /*2f80*/  BRA.U UP0, `(.L_x_59) ;  /* 0x0000000100187547 */ /* 0x000fec000b800000 */
.L_x_60:
[----:B------:R-:W-:Y:S05]  /*2f90*/  NANOSLEEP 0x64 ;  /* 0x000000640000795d */ /* 0x000fea0003800000 */
[----:B------:R-:W-:-:S05]  /*2fa0*/  UMOV UR4, 0x10 ;  /* 0x0000001000047882 */ /* 0x000fca0000000000 */
[----:B------:R-:W-:Y:S04]  /*2fb0*/  DEPBAR.LE SB2, 0x36 ;  /* 0x0000ad800000791a */ /* 0x000fe80000000000 */
[----:B------:R-:W2:Y:S02]  /*2fc0*/  UTCATOMSWS.FIND_AND_SET.ALIGN UP0, UR4, UR4 ;  /* 0x00000004000475e3 */ /* 0x000ea40008000800 */
[----:B--2---:R-:W-:Y:S01]  /*2fd0*/  MOV R4, UR4 ;  /* 0x0000000400047c02 */ /* 0x004fe20008000f00 */
[----:B------:R-:W-:Y:S05]  /*2fe0*/  BRA.U !UP0, `(.L_x_60) ;  /* 0xfffffffd08e87547 */ /* 0x000fea000b83ffff */
.L_x_59:
[-C--:B------:R-:W-:Y:S02]  /*2ff0*/  SHF.L.U32 R3, R3, R4.reuse, RZ ;  /* 0x0000000403037219 */ /* 0x080fe400000006ff */
[----:B------:R-:W-:Y:S01]  /*3000*/  SHF.L.U32 R0, R0, R4, RZ ;  /* 0x0000000400007219 */ /* 0x000fe200000006ff */
[----:B------:R-:W-:Y:S02]  /*3010*/  IMAD.SHL.U32 R4, R4, 0x20, RZ ;  /* 0x0000002004047824 */ /* 0x000fe400078e00ff */
[----:B------:R2:W-:Y:S04]  /*3020*/  ATOMS.OR RZ, [UR5+0x14], R3 ;  /* 0x00001403ffff798c */ /* 0x0005e8000b000005 */
[----:B------:R2:W-:Y:S04]  /*3030*/  ATOMS.OR RZ, [UR5+0x18], R0 ;  /* 0x00001800ffff798c */ /* 0x0005e8000b000005 */
[----:B------:R2:W-:Y:S01]  /*3040*/  STS [UR6+0x120], R4 ;  /* 0x00012004ff007988 */ /* 0x0005e20008000806 */
[----:B------:R-:W-:Y:S05]  /*3050*/  BRA `(.L_x_58) ;  /* 0x0000000000107947 */ /* 0x000fea0003800000 */
.L_x_57:
[----:B------:R-:W-:Y:S02]  /*3060*/  MOV R0, 0xffffffff ;  /* 0xffffffff00007802 */ /* 0x000fe40000000f00 */
[----:B------:R-:W-:-:S03]  /*3070*/  MOV R4, 0x30a0 ;  /* 0x000030a000047802 */ /* 0x000fc60000000f00 */
[----:B------:R2:W-:Y:S04]  /*3080*/  STS [UR6+0x120], R0 ;  /* 0x00012000ff007988 */ /* 0x0005e80008000806 */
[----:B-12--5:R-:W-:Y:S05]  /*3090*/  CALL.REL.NOINC `($__internal_1_$__cuda_sm10x_tcgen05_guardrail_trap_phase_invalid_during_alloc) ;  /* 0x00000040006c7944 */ /* 0x026fea0003c00000 */
.L_x_58:
[----:B------:R-:W-:Y:S05]  /*30a0*/  WARPSYNC.ALL ;  /* 0x0000000000007948 */ /* 0x000fea0003800000 */
[----:B------:R-:W3:Y:S01]  /*30b0*/  S2UR UR4, SR_CgaCtaId ;  /* 0x00000000000479c3 */ /* 0x000ee20000008800 */
[----:B------:R-:W-:Y:S01]  /*30c0*/  UMOV UR26, 0x400 ;  /* 0x00000400001a7882 */ /* 0x000fe20000000000 */
[----:B------:R-:W-:-:S06]  /*30d0*/  NOP ;  /* 0x0000000000007918 */ /* 0x000fcc0000000000 */
[----:B------:R-:W-:Y:S06]  /*30e0*/  BAR.ARV 0x6, 0xa0 ;  /* 0x0182800000007b1d */ /* 0x000fec0000002000 */
[----:B------:R-:W4:Y:S01]  /*30f0*/  LDCU UR5, c[0x0][0x38c] ;  /* 0x00007180ff0577ac */ /* 0x000f220008000800 */
[----:B------:R-:W-:Y:S01]  /*3100*/  LOP3.LUT R2, R2, 0xffff, RZ, 0xc0, !PT ;  /* 0x0000ffff02027812 */ /* 0x000fe200078ec0ff */
[----:B------:R-:W-:Y:S01]  /*3110*/  IMAD.MOV.U32 R11, RZ, RZ, 0x1 ;  /* 0x00000001ff0b7424 */ /* 0x000fe200078e00ff */
[----:B------:R-:W-:Y:S01]  /*3120*/  CS2R R8, SRZ ;  /* 0x0000000000087805 */ /* 0x000fe2000001ff00 */
[----:B------:R-:W1:Y:S01]  /*3130*/  LDCU UR7, c[0x0][0x38c] ;  /* 0x00007180ff0777ac */ /* 0x000e620008000800 */
[----:B------:R-:W-:Y:S01]  /*3140*/  R2UR UR27, R2 ;  /* 0x00000000021b72ca */ /* 0x000fe200000e0000 */
[----:B------:R-:W-:Y:S01]  /*3150*/  IMAD.MOV.U32 R10, RZ, RZ, RZ ;  /* 0x000000ffff0a7224 */ /* 0x000fe200078e00ff */
[----:B------:R-:W-:Y:S01]  /*3160*/  UMOV UR30, URZ ;  /* 0x000000ff001e7c82 */ /* 0x000fe20008000000 */
[----:B------:R-:W-:Y:S01]  /*3170*/  UMOV UR24, URZ ;  /* 0x000000ff00187c82 */ /* 0x000fe20008000000 */
[----:B---3--:R-:W-:Y:S01]  /*3180*/  ULEA UR26, UR4, UR26, 0x18 ;  /* 0x0000001a041a7291 */ /* 0x008fe2000f8ec0ff */
[----:B------:R-:W-:Y:S01]  /*3190*/  UMOV UR38, 0x0 ;  /* 0x0000000000267882 */ /* 0x000fe20000000000 */
[----:B------:R-:W-:-:S02]  /*31a0*/  UMOV UR39, 0x41004a0 ;  /* 0x041004a000277882 */ /* 0x000fc40000000000 */
[----:B------:R-:W-:Y:S02]  /*31b0*/  UIADD3 UR4, UPT, UPT, UR26, 0x2400, URZ ;  /* 0x000024001a047890 */ /* 0x000fe4000fffe0ff */
[----:B------:R-:W-:Y:S02]  /*31c0*/  UIADD3 UR6, UPT, UPT, UR26, 0xc400, URZ ;  /* 0x0000c4001a067890 */ /* 0x000fe4000fffe0ff */
[----:B----4-:R-:W-:Y:S01]  /*31d0*/  UIADD3 UR5, UPT, UPT, UR5, 0x7f, URZ ;  /* 0x0000007f05057890 */ /* 0x010fe2000fffe0ff */
[----:B--2---:R-:W2:Y:S01]  /*31e0*/  LDS R0, [UR26+0x120] ;  /* 0x0001201aff007984 */ /* 0x004ea20008000800 */
[----:B-1----:R-:W-:Y:S01]  /*31f0*/  UMOV UR36, 0x0 ;  /* 0x0000000000247882 */ /* 0x002fe20000000000 */
[----:B------:R-:W-:Y:S01]  /*3200*/  UMOV UR37, 0x41004a0 ;  /* 0x041004a000257882 */ /* 0x000fe20000000000 */
[----:B------:R-:W-:Y:S02]  /*3210*/  USHF.R.S32.HI UR40, URZ, 0x1f, UR5 ;  /* 0x0000001fff287899 */ /* 0x000fe40008011405 */
[----:B------:R-:W-:-:S02]  /*3220*/  UISETP.GE.AND UP4, UPT, UR7, 0x1, UPT ;  /* 0x000000010700788c */ /* 0x000fc4000bf86270 */
[----:B------:R-:W-:Y:S02]  /*3230*/  ULEA.HI UR40, UR40, UR5, URZ, 0x7 ;  /* 0x0000000528287291 */ /* 0x000fe4000f8f38ff */
[----:B------:R-:W-:Y:S02]  /*3240*/  USHF.R.U32.HI UR5, URZ, 0x4, UR4 ;  /* 0x00000004ff057899 */ /* 0x000fe40008011604 */
[----:B------:R-:W-:Y:S02]  /*3250*/  USHF.R.S32.HI UR40, URZ, 0x7, UR40 ;  /* 0x00000007ff287899 */ /* 0x000fe40008011428 */
[----:B------:R-:W-:Y:S02]  /*3260*/  USHF.R.U32.HI UR4, URZ, 0x4, UR6 ;  /* 0x00000004ff047899 */ /* 0x000fe40008011606 */
[----:B------:R-:W-:Y:S02]  /*3270*/  UISETP.LT.AND UP0, UPT, UR40, 0x1, UPT ;  /* 0x000000012800788c */ /* 0x000fe4000bf01270 */
[----:B------:R-:W-:-:S02]  /*3280*/  ULOP3.LUT UR5, UR5, 0x3fff, URZ, 0xc0, !UPT ;  /* 0x00003fff05057892 */ /* 0x000fc4000f8ec0ff */
[----:B------:R-:W-:Y:S02]  /*3290*/  ULOP3.LUT UR4, UR4, 0x3fff, URZ, 0xc0, !UPT ;  /* 0x00003fff04047892 */ /* 0x000fe4000f8ec0ff */
[----:B------:R-:W-:Y:S02]  /*32a0*/  USEL UR41, UR40, 0x1, !UP0 ;  /* 0x0000000128297887 */ /* 0x000fe4000c000000 */
[----:B------:R-:W-:Y:S02]  /*32b0*/  ULOP3.LUT UR28, UR5, 0x10000, URZ, 0xfc, !UPT ;  /* 0x00010000051c7892 */ /* 0x000fe4000f8efcff */
[----:B------:R-:W-:Y:S02]  /*32c0*/  ULOP3.LUT UR29, UR4, 0x10000, URZ, 0xfc, !UPT ;  /* 0x00010000041d7892 */ /* 0x000fe4000f8efcff */
[----:B------:R-:W-:Y:S01]  /*32d0*/  UIADD3 UR41, UPT, UPT, -UR41, URZ, URZ ;  /* 0x000000ff29297290 */ /* 0x000fe2000fffe1ff */
[----:B------:R-:W-:Y:S01]  /*32e0*/  UMOV UR34, 0x0 ;  /* 0x0000000000227882 */ /* 0x000fe20000000000 */
[----:B------:R-:W-:Y:S01]  /*32f0*/  UMOV UR35, 0x41004a0 ;  /* 0x041004a000237882 */ /* 0x000fe20000000000 */
[----:B------:R-:W-:Y:S01]  /*3300*/  UMOV UR32, 0x0 ;  /* 0x0000000000207882 */ /* 0x000fe20000000000 */
[----:B------:R-:W-:Y:S01]  /*3310*/  UMOV UR33, 0x41004a0 ;  /* 0x041004a000217882 */ /* 0x000fe20000000000 */
[----:B--2---:R-:W-:-:S15]  /*3320*/  R2UR UR42, R0 ;  /* 0x00000000002a72ca */ /* 0x004fde00000e0000 */
.L_x_67:
[----:B------:R-:W-:Y:S02]  /*3330*/  LEA R0, R10, UR26, 0x3 ;  /* 0x0000001a0a007c11 */ /* 0x000fe4000f8e18ff */
[----:B------:R-:W-:Y:S02]  /*3340*/  SHF.L.U32 R2, R9, 0x1f, RZ ;  /* 0x0000001f09027819 */ /* 0x000fe400000006ff */
[----:B------:R-:W-:Y:S01]  /*3350*/  PLOP3.LUT P0, PT, PT, PT, UP4, 0x80, 0x8 ;  /* 0x000000000008781c */ /* 0x000fe20003f0f048 */
[----:B------:R-:W-:Y:S01]  /*3360*/  VIADD R3, R0, 0x80 ;  /* 0x0000008000037836 */ /* 0x000fe20000000000 */
[----:B-1----:R-:W1:Y:S02]  /*3370*/  SYNCS.PHASECHK.TRANS64.TRYWAIT P1, [R0+URZ+0x70], R2 ;  /* 0x00007002000075a7 */ /* 0x002e6400080211ff */
[----:B-1-3--:R-:W-:Y:S09]  /*3380*/  @!P1 BRA `(.L_x_61) ;  /* 0x00000038007c9947 */ /* 0x00aff20003800000 */
.L_x_120:
[----:B------:R-:W-:Y:S01]  /*3390*/  LEA R4, R10, UR26, 0x4 ;  /* 0x0000001a0a047c11 */ /* 0x000fe2000f8e20ff */
[----:B------:R-:W-:Y:S01]  /*33a0*/  @UP4 ULEA UR4, UR24, UR26, 0x3 ;  /* 0x0000001a18044291 */ /* 0x000fe2000f8e18ff */
[----:B------:R-:W-:Y:S01]  /*33b0*/  PLOP3.LUT P2, PT, PT, PT, PT, 0x80, 0x8 ;  /* 0x000000000008781c */ /* 0x000fe20003f4f070 */
[----:B------:R-:W-:Y:S01]  /*33c0*/  ULEA UR31, UR30, UR26, 0x3 ;  /* 0x0000001a1e1f7291 */ /* 0x000fe2000f8e18ff */
[----:B------:R-:W-:Y:S02]  /*33d0*/  PRMT R3, RZ, 0x654, R3 ;  /* 0x00000654ff037816 */ /* 0x000fe40000000003 */
[----:B------:R-:W2:Y:S01]  /*33e0*/  LDS.128 R4, [R4+0x100] ;  /* 0x0001000004047984 */ /* 0x000ea20000000c00 */
[----:B-1----:R-:W-:Y:S02]  /*33f0*/  @P0 SHF.L.U32 R2, R8, 0x1f, RZ ;  /* 0x0000001f08020819 */ /* 0x002fe400000006ff */
[----:B------:R-:W-:Y:S01]  /*3400*/  SHF.L.U32 R0, R11, 0x1f, RZ ;  /* 0x0000001f0b007819 */ /* 0x000fe200000006ff */
[----:B------:R-:W-:Y:S01]  /*3410*/  @!PT LDS RZ, [RZ] ;  /* 0x00000000fffff984 */ /* 0x000fe20000000800 */
[----:B------:R-:W-:Y:S01]  /*3420*/  @!PT LDS RZ, [RZ] ;  /* 0x00000000fffff984 */ /* 0x000fe20000000800 */
[----:B------:R-:W-:Y:S01]  /*3430*/  @!PT LDS RZ, [RZ] ;  /* 0x00000000fffff984 */ /* 0x000fe20000000800 */
[----:B------:R-:W-:Y:S01]  /*3440*/  @!PT LDS RZ, [RZ] ;  /* 0x00000000fffff984 */ /* 0x000fe20000000800 */
[----:B------:R1:W-:Y:S06]  /*3450*/  MEMBAR.ALL.CTA ;  /* 0x0000000000007992 */ /* 0x0003ec0000008000 */
[----:B-1----:R-:W1:Y:S02]  /*3460*/  FENCE.VIEW.ASYNC.S ;  /* 0x00000000000073c6 */ /* 0x002e640000000000 */
[----:B-1----:R1:W-:Y:S01]  /*3470*/  SYNCS.ARRIVE.TRANS64.RED.A1T0 RZ, [R3+URZ], RZ ;  /* 0x000000ff03ff79a7 */ /* 0x0023e200081004ff */
[----:B------:R1:W3:Y:S01]  /*3480*/  @P0 SYNCS.PHASECHK.TRANS64.TRYWAIT P2, [UR4], R2 ;  /* 0x00000002ff0005a7 */ /* 0x0002e20008041104 */
[----:B------:R-:W-:Y:S01]  /*3490*/  ULEA.HI UR4, UR30, UR30, URZ, 0x1 ;  /* 0x0000001e1e047291 */ /* 0x000fe2000f8f08ff */
[----:B--2---:R-:W-:-:S03]  /*34a0*/  LOP3.LUT P1, RZ, R6, 0x1, RZ, 0xc0, !PT ;  /* 0x0000000106ff7812 */ /* 0x004fc6000782c0ff */
[----:B------:R-:W-:Y:S02]  /*34b0*/  USHF.L.U32 UR11, UR4, 0x5, URZ ;  /* 0x00000005040b7899 */ /* 0x000fe400080006ff */
[----:B------:R-:W-:Y:S02]  /*34c0*/  ULOP3.LUT UR4, UR4, 0xffe, URZ, 0xc0, !UPT ;  /* 0x00000ffe04047892 */ /* 0x000fe4000f8ec0ff */
[----:B------:R-:W-:Y:S02]  /*34d0*/  ULOP3.LUT UR11, UR11, 0xffffffc0, URZ, 0xc0, !UPT ;  /* 0xffffffc00b0b7892 */ /* 0x000fe4000f8ec0ff */
[----:B------:R-:W-:Y:S02]  /*34e0*/  UIADD3 UR4, UPT, UPT, -UR4, UR30, URZ ;  /* 0x0000001e04047290 */ /* 0x000fe4000fffe1ff */
[----:B------:R-:W-:Y:S01]  /*34f0*/  UIADD3 UR11, UPT, UPT, UR42, UR11, URZ ;  /* 0x0000000b2a0b7290 */ /* 0x000fe2000fffe0ff */
[----:B------:R-:W2:Y:S03]  /*3500*/  SYNCS.PHASECHK.TRANS64.TRYWAIT P0, [UR31+0xb0], R0 ;  /* 0x0000b000ff0075a7 */ /* 0x000ea6000800111f */
[----:B------:R-:W-:Y:S01]  /*3510*/  ULEA UR11, UR4, UR11, 0x14 ;  /* 0x0000000b040b7291 */ /* 0x000fe2000f8ea0ff */
[----:B-123--:R-:W-:Y:S11]  /*3520*/  @!P0 BRA `(.L_x_62) ;  /* 0x0000003800288947 */ /* 0x00eff60003800000 */
.L_x_122:
[----:B------:R-:W-:Y:S01]  /*3530*/  IADD3 R10, PT, PT, R10, 0x1, RZ ;  /* 0x000000010a0a7810 */ /* 0x000fe20007ffe0ff */
[----:B------:R-:W-:Y:S06]  /*3540*/  BRA.U !UP4, `(.L_x_63) ;  /* 0x000000010cc07547 */ /* 0x000fec000b800000 */
[----:B------:R-:W-:Y:S01]  /*3550*/  UPLOP3.LUT UP2, UPT, UPT, UPT, UPT, 0x40, 0x4 ;  /* 0x000000000004789c */ /* 0x000fe20003f4e870 */
[----:B------:R-:W-:Y:S01]  /*3560*/  UMOV UR23, UR41 ;  /* 0x0000002900177c82 */ /* 0x000fe20008000000 */
[----:B------:R-:W-:Y:S01]  /*3570*/  UMOV UR22, UR40 ;  /* 0x0000002800167c82 */ /* 0x000fe20008000000 */
[----:B------:R-:W-:-:S08]  /*3580*/  UMOV UR10, UR24 ;  /* 0x00000018000a7c82 */ /* 0x000fd00008000000 */
.L_x_66:
[----:B------:R-:W-:Y:S02]  /*3590*/  UIADD3 UR23, UPT, UPT, UR23, 0x1, URZ ;  /* 0x0000000117177890 */ /* 0x000fe4000fffe0ff */
[----:B--2---:R-:W-:Y:S02]  /*35a0*/  ULEA UR5, UR10, UR26, 0x3 ;  /* 0x0000001a0a057291 */ /* 0x004fe4000f8e18ff */
[----:B------:R-:W-:Y:S01]  /*35b0*/  UISETP.NE.AND UP3, UPT, UR23, URZ, UPT ;  /* 0x000000ff1700728c */ /* 0x000fe2000bf65270 */
[----:B---3--:R-:W-:Y:S10]  /*35c0*/  @P2 BRA `(.L_x_64) ;  /* 0x00000000000c2947 */ /* 0x008ff40003800000 */
[----:B-1----:R-:W-:Y:S04]  /*35d0*/  SHF.L.U32 R2, R8, 0x1f, RZ ;  /* 0x0000001f08027819 */ /* 0x002fe800000006ff */
[----:B------:R-:W1:Y:S02]  /*35e0*/  SYNCS.PHASECHK.TRANS64.TRYWAIT P0, [UR5], R2 ;  /* 0x00000002ff0075a7 */ /* 0x000e640008001105 */
[----:B-1----:R-:W-:Y:S05]  /*35f0*/  @!P0 BRA `(.L_x_65) ;  /* 0x00000038000c8947 */ /* 0x002fea0003800000 */
.L_x_64:
[----:B------:R-:W-:Y:S01]  /*3600*/  UISETP.NE.AND UP0, UPT, UR22, 0x1, UPT ;  /* 0x000000011600788c */ /* 0x000fe2000bf05270 */
[----:B------:R-:W-:Y:S01]  /*3610*/  PLOP3.LUT P2, PT, PT, PT, PT, 0x80, 0x8 ;  /* 0x000000000008781c */ /* 0x000fe20003f4f070 */
[----:B------:R-:W-:Y:S02]  /*3620*/  UIADD3 UR4, UPT, UPT, UR10, 0x1, URZ ;  /* 0x000000010a047890 */ /* 0x000fe4000fffe0ff */
[----:B------:R-:W-:Y:S02]  /*3630*/  UIADD3 UR25, UPT, UPT, UR5, 0x28, URZ ;  /* 0x0000002805197890 */ /* 0x000fe4000fffe0ff */
[----:B------:R-:W-:Y:S01]  /*3640*/  UISETP.NE.AND UP1, UPT, UR4, 0x5, UPT ;  /* 0x000000050400788c */ /* 0x000fe2000bf25270 */
[----:B------:R-:W-:Y:S01]  /*3650*/  PLOP3.LUT P0, PT, PT, PT, UP0, 0x80, 0x8 ;  /* 0x000000000008781c */ /* 0x000fe20003f0f008 */
[----:B------:R-:W-:Y:S02]  /*3660*/  UIADD3 UR22, UPT, UPT, UR22, -0x1, URZ ;  /* 0xffffffff16167890 */ /* 0x000fe4000fffe0ff */
[----:B------:R-:W-:Y:S02]  /*3670*/  USEL UR6, URZ, 0x1, UP1 ;  /* 0x00000001ff067887 */ /* 0x000fe40008800000 */
[----:B------:R-:W-:Y:S01]  /*3680*/  USEL UR24, UR4, URZ, UP1 ;  /* 0x000000ff04187287 */ /* 0x000fe20008800000 */
[----:B------:R-:W-:Y:S01]  /*3690*/  UMOV UR7, 0x40004040 ;  /* 0x4000404000077882 */ /* 0x000fe20000000000 */
[----:B------:R-:W-:Y:S02]  /*36a0*/  UMOV UR5, 0x40004040 ;  /* 0x4000404000057882 */ /* 0x000fe40000000000 */
[----:B------:R-:W-:Y:S01]  /*36b0*/  @UP0 ULEA UR4, UR24, UR26, 0x3 ;  /* 0x0000001a18040291 */ /* 0x000fe2000f8e18ff */
[----:B------:R-:W-:Y:S01]  /*36c0*/  LOP3.LUT R8, R8, UR6, RZ, 0x3c, !PT ;  /* 0x0000000608087c12 */ /* 0x000fe2000f8e3cff */
[----:B------:R-:W-:Y:S01]  /*36d0*/  ULEA UR6, UR10, UR29, 0x9 ;  /* 0x0000001d0a067291 */ /* 0x000fe2000f8e48ff */
[----:B------:R-:W-:Y:S02]  /*36e0*/  UMOV UR21, 0x40004040 ;  /* 0x4000404000157882 */ /* 0x000fe40000000000 */
[----:B-1----:R-:W-:Y:S01]  /*36f0*/  @P0 SHF.L.U32 R0, R8, 0x1f, RZ ;  /* 0x0000001f08000819 */ /* 0x002fe200000006ff */
[----:B------:R-:W-:Y:S02]  /*3700*/  UIADD3 UR20, UPT, UPT, UR6, 0x2, URZ ;  /* 0x0000000206147890 */ /* 0x000fe4000fffe0ff */
[----:B------:R-:W-:Y:S01]  /*3710*/  UIADD3 UR16, UPT, UPT, UR6, 0x4, URZ ;  /* 0x0000000406107890 */ /* 0x000fe2000fffe0ff */
[----:B------:R2:W3:Y:S01]  /*3720*/  @P0 SYNCS.PHASECHK.TRANS64.TRYWAIT P2, [UR4], R0 ;  /* 0x00000000ff0005a7 */ /* 0x0004e20008041104 */
[----:B------:R-:W-:Y:S02]  /*3730*/  ULEA UR4, UR10, UR28, 0x9 ;  /* 0x0000001c0a047291 */ /* 0x000fe4000f8e48ff */
[----:B------:R-:W-:Y:S02]  /*3740*/  UIADD3 UR12, UPT, UPT, UR6, 0x6, URZ ;  /* 0x00000006060c7890 */ /* 0x000fe4000fffe0ff */
[----:B------:R-:W-:Y:S02]  /*3750*/  UIADD3 UR18, UPT, UPT, UR4, 0x2, URZ ;  /* 0x0000000204127890 */ /* 0x000fe4000fffe0ff */
[----:B------:R-:W-:Y:S02]  /*3760*/  UIADD3 UR14, UPT, UPT, UR4, 0x4, URZ ;  /* 0x00000004040e7890 */ /* 0x000fe4000fffe0ff */
[----:B------:R-:W-:Y:S01]  /*3770*/  UIADD3 UR8, UPT, UPT, UR4, 0x6, URZ ;  /* 0x0000000604087890 */ /* 0x000fe2000fffe0ff */
[----:B------:R2:W-:Y:S01]  /*3780*/  UTCIMMA gdesc[UR4], gdesc[UR6], tmem[UR11], tmem[UR38], idesc[UR39], UP2 ;  /* 0x00ff2606040075ea */ /* 0x0005e2000900010b */
[----:B------:R-:W-:Y:S01]  /*3790*/  UPLOP3.LUT UP2, UPT, UPT, UPT, UPT, 0x80, 0x8 ;  /* 0x000000000008789c */ /* 0x000fe20003f4f070 */
[----:B------:R-:W-:Y:S01]  /*37a0*/  UMOV UR19, 0x40004040 ;  /* 0x4000404000137882 */ /* 0x000fe20000000000 */
[----:B------:R-:W-:Y:S01]  /*37b0*/  UMOV UR17, 0x40004040 ;  /* 0x4000404000117882 */ /* 0x000fe20000000000 */
[----:B------:R2:W-:Y:S01]  /*37c0*/  UTCIMMA gdesc[UR18], gdesc[UR20], tmem[UR11], tmem[UR36], idesc[UR37], UPT ;  /* 0x00ff2414120075ea */ /* 0x0005e2000b80010b */
[----:B------:R-:W-:Y:S01]  /*37d0*/  UMOV UR15, 0x40004040 ;  /* 0x40004040000f7882 */ /* 0x000fe20000000000 */
[----:B------:R-:W-:Y:S01]  /*37e0*/  UMOV UR13, 0x40004040 ;  /* 0x40004040000d7882 */ /* 0x000fe20000000000 */
[----:B------:R-:W-:Y:S01]  /*37f0*/  UMOV UR9, 0x40004040 ;  /* 0x4000404000097882 */ /* 0x000fe20000000000 */
[----:B------:R2:W-:Y:S01]  /*3800*/  UTCIMMA gdesc[UR14], gdesc[UR16], tmem[UR11], tmem[UR34], idesc[UR35], UPT ;  /* 0x00ff22100e0075ea */ /* 0x0005e2000b80010b */
[----:B------:R2:W-:Y:S01]  /*3810*/  UTCIMMA gdesc[UR8], gdesc[UR12], tmem[UR11], tmem[UR32], idesc[UR33], UPT ;  /* 0x00ff200c080075ea */ /* 0x0005e2000b80010b */
[----:B------:R2:W-:Y:S01]  /*3820*/  UTCBAR.MULTICAST [UR25], URZ, UR27 ;  /* 0x000000ff190073e9 */ /* 0x0005e2000800081b */
[----:B------:R-:W-:Y:S01]  /*3830*/  UMOV UR10, UR24 ;  /* 0x00000018000a7c82 */ /* 0x000fe20008000000 */
[----:B------:R-:W-:Y:S05]  /*3840*/  BRA.U UP3, `(.L_x_66) ;  /* 0xfffffffd03507547 */ /* 0x000fea000b83ffff */
.L_x_63:
[----:B--2---:R-:W-:Y:S01]  /*3850*/  UIADD3 UR4, UPT, UPT, UR30, 0x1, URZ ;  /* 0x000000011e047890 */ /* 0x004fe2000fffe0ff */
[C---:B------:R-:W-:Y:S01]  /*3860*/  ISETP.NE.AND P0, PT, R10.reuse, 0x2, PT ;  /* 0x000000020a00780c */ /* 0x040fe20003f05270 */
[----:B------:R-:W-:Y:S02]  /*3870*/  UIADD3 UR5, UPT, UPT, UR31, 0x90, URZ ;  /* 0x000000901f057890 */ /* 0x000fe4000fffe0ff */
[----:B------:R-:W-:Y:S01]  /*3880*/  UISETP.NE.AND UP0, UPT, UR4, 0x4, UPT ;  /* 0x000000040400788c */ /* 0x000fe2000bf05270 */
[----:B-1----:R-:W-:Y:S02]  /*3890*/  SEL R0, RZ, 0x1, P0 ;  /* 0x00000001ff007807 */ /* 0x002fe40000000000 */
[----:B------:R-:W-:Y:S01]  /*38a0*/  SEL R10, R10, RZ, P0 ;  /* 0x000000ff0a0a7207 */ /* 0x000fe20000000000 */
[----:B------:R-:W-:Y:S01]  /*38b0*/  USEL UR6, URZ, 0x1, UP0 ;  /* 0x00000001ff067887 */ /* 0x000fe20008000000 */
[----:B------:R-:W-:Y:S01]  /*38c0*/  LOP3.LUT R9, R9, R0, RZ, 0x3c, !PT ;  /* 0x0000000009097212 */ /* 0x000fe200078e3cff */
[----:B------:R-:W-:Y:S01]  /*38d0*/  USEL UR30, UR4, URZ, UP0 ;  /* 0x000000ff041e7287 */ /* 0x000fe20008000000 */
[----:B------:R1:W-:Y:S03]  /*38e0*/  UTCBAR [UR5], URZ ;  /* 0x000000ff050073e9 */ /* 0x0003e600080000ff */
[----:B------:R-:W-:Y:S01]  /*38f0*/  LOP3.LUT R11, R11, UR6, RZ, 0x3c, !PT ;  /* 0x000000060b0b7c12 */ /* 0x000fe2000f8e3cff */
[----:B------:R-:W-:Y:S07]  /*3900*/  @P1 BRA `(.L_x_67) ;  /* 0xfffffff800881947 */ /* 0x000fee000383ffff */
[----:B------:R-:W2:Y:S01]  /*3910*/  S2UR UR8, SR_CgaCtaId ;  /* 0x00000000000879c3 */ /* 0x000ea20000008800 */
[----:B------:R-:W-:Y:S01]  /*3920*/  ELECT P0, URZ, PT ;  /* 0x0000000000ff782f */ /* 0x000fe20003800000 */
[----:B------:R-:W-:Y:S01]  /*3930*/  IMAD.MOV.U32 R0, RZ, RZ, 0x1 ;  /* 0x00000001ff007424 */ /* 0x000fe200078e00ff */
[----:B------:R-:W-:Y:S01]  /*3940*/  UIADD3 UR26, UPT, UPT, UR26, 0xb0, URZ ;  /* 0x000000b01a1a7890 */ /* 0x000fe2000fffe0ff */
[----:B------:R-:W-:Y:S01]  /*3950*/  SHF.L.U32 R2, R11, 0x1f, RZ ;  /* 0x0000001f0b027819 */ /* 0x000fe200000006ff */
[----:B------:R-:W-:-:S03]  /*3960*/  UMOV UR4, 0x40 ;  /* 0x0000004000047882 */ /* 0x000fc60000000000 */
[----:B------:R-:W-:Y:S01]  /*3970*/  UVIRTCOUNT.DEALLOC.SMPOOL 0x80 ;  /* 0x000000800000784c */ /* 0x000fe20000000000 */
[----:B--2---:R-:W-:Y:S02]  /*3980*/  ULEA UR8, UR8, UR4, 0x18 ;  /* 0x0000000408087291 */ /* 0x004fe4000f8ec0ff */
[----:B------:R-:W-:-:S07]  /*3990*/  ULEA UR4, UR30, UR26, 0x3 ;  /* 0x0000001a1e047291 */ /* 0x000fce000f8e18ff */
[----:B------:R2:W-:Y:S02]  /*39a0*/  @P0 STS.U8 [UR8+0x1c], R0 ;  /* 0x00001c00ff000988 */ /* 0x0005e40008000008 */
[----:B------:R-:W4:Y:S02]  /*39b0*/  SYNCS.PHASECHK.TRANS64.TRYWAIT P0, [UR4], R2 ;  /* 0x00000002ff0075a7 */ /* 0x000f240008001104 */
[----:B--2-4-:R-:W-:Y:S05]  /*39c0*/  @!P0 BRA `(.L_x_68) ;  /* 0x0000003400308947 */ /* 0x014fea0003800000 */
.L_x_125:
[----:B------:R-:W-:-:S04]  /*39d0*/  UIADD3 UR4, UPT, UPT, UR30, 0x1, URZ ;  /* 0x000000011e047890 */ /* 0x000fc8000fffe0ff */
[----:B------:R-:W-:-:S04]  /*39e0*/  UISETP.NE.AND UP0, UPT, UR4, 0x4, UPT ;  /* 0x000000040400788c */ /* 0x000fc8000bf05270 */
[----:B------:R-:W-:Y:S02]  /*39f0*/  USEL UR6, URZ, 0x1, UP0 ;  /* 0x00000001ff067887 */ /* 0x000fe40008000000 */
[----:B------:R-:W-:-:S04]  /*3a00*/  USEL UR4, UR4, URZ, UP0 ;  /* 0x000000ff04047287 */ /* 0x000fc80008000000 */
[----:B-1----:R-:W-:Y:S01]  /*3a10*/  ULEA UR5, UR4, UR26, 0x3 ;  /* 0x0000001a04057291 */ /* 0x002fe2000f8e18ff */
[----:B--2---:R-:W-:-:S04]  /*3a20*/  LOP3.LUT R2, R11, UR6, RZ, 0x3c, !PT ;  /* 0x000000060b027c12 */ /* 0x004fc8000f8e3cff */
[----:B------:R-:W-:-:S04]  /*3a30*/  SHF.L.U32 R3, R2, 0x1f, RZ ;  /* 0x0000001f02037819 */ /* 0x000fc800000006ff */
[----:B------:R-:W1:Y:S02]  /*3a40*/  SYNCS.PHASECHK.TRANS64.TRYWAIT P0, [UR5], R3 ;  /* 0x00000003ff0075a7 */ /* 0x000e640008001105 */
[----:B-1----:R-:W-:Y:S05]  /*3a50*/  @!P0 BRA `(.L_x_69) ;  /* 0x0000003400248947 */ /* 0x002fea0003800000 */
.L_x_127:
        /* <DEDUP_REMOVED lines=9> */
.L_x_129:
[----:B------:R-:W-:-:S04]  /*3af0*/  UIADD3 UR4, UPT, UPT, UR4, 0x1, URZ ;  /* 0x0000000104047890 */ /* 0x000fc8000fffe0ff */
[----:B------:R-:W-:-:S04]  /*3b00*/  UISETP.NE.AND UP0, UPT, UR4, 0x4, UPT ;  /* 0x000000040400788c */ /* 0x000fc8000bf05270 */
[----:B------:R-:W-:Y:S02]  /*3b10*/  USEL UR5, URZ, 0x1, UP0 ;  /* 0x00000001ff057887 */ /* 0x000fe40008000000 */
[----:B------:R-:W-:-:S04]  /*3b20*/  USEL UR4, UR4, URZ, UP0 ;  /* 0x000000ff04047287 */ /* 0x000fc80008000000 */
[----:B------:R-:W-:Y:S01]  /*3b30*/  ULEA UR4, UR4, UR26, 0x3 ;  /* 0x0000001a04047291 */ /* 0x000fe2000f8e18ff */
[----:B------:R-:W-:-:S04]  /*3b40*/  LOP3.LUT R2, R2, UR5, RZ, 0x3c, !PT ;  /* 0x0000000502027c12 */ /* 0x000fc8000f8e3cff */
[----:B------:R-:W-:-:S04]  /*3b50*/  SHF.L.U32 R2, R2, 0x1f, RZ ;  /* 0x0000001f02027819 */ /* 0x000fc800000006ff */
[----:B------:R-:W2:Y:S02]  /*3b60*/  SYNCS.PHASECHK.TRANS64.TRYWAIT P0, [UR4], R2 ;  /* 0x00000002ff0075a7 */ /* 0x000ea40008001104 */
[----:B--2---:R-:W-:Y:S05]  /*3b70*/  @!P0 BRA `(.L_x_71) ;  /* 0x00000034000c8947 */ /* 0x004fea0003800000 */
.L_x_131:
[----:B------:R-:W-:Y:S01]  /*3b80*/  NOP ;  /* 0x0000000000007918 */ /* 0x000fe20000000000 */
[----:B-1----:R-:W1:Y:S01]  /*3b90*/  LDS R0, [UR8+0x14] ;  /* 0x00001408ff007984 */ /* 0x002e620008000800 */
[----:B------:R-:W-:Y:S01]  /*3ba0*/  ULOP3.LUT UR4, UR42, 0xffff, URZ, 0xc0, !UPT ;  /* 0x0000ffff2a047892 */ /* 0x000fe2000f8ec0ff */
[----:B------:R-:W-:Y:S01]  /*3bb0*/  UMOV UR5, 0xffff ;  /* 0x0000ffff00057882 */ /* 0x000fe20000000000 */
[----:B------:R-:W-:Y:S02]  /*3bc0*/  UMOV UR6, 0x1 ;  /* 0x0000000100067882 */ /* 0x000fe40000000000 */
[----:B------:R-:W-:-:S04]  /*3bd0*/  USHF.R.U32.HI UR4, URZ, 0x5, UR4 ;  /* 0x00000005ff047899 */ /* 0x000fc80008011604 */
[----:B------:R-:W-:Y:S02]  /*3be0*/  USHF.L.U32 UR5, UR5, UR4, URZ ;  /* 0x0000000405057299 */ /* 0x000fe400080006ff */
[----:B------:R-:W-:-:S04]  /*3bf0*/  USHF.L.U32 UR4, UR6, UR4, URZ ;  /* 0x0000000406047299 */ /* 0x000fc800080006ff */
[----:B-1----:R-:W-:-:S04]  /*3c00*/  LOP3.LUT R0, R0, UR5, RZ, 0xc0, !PT ;  /* 0x0000000500007c12 */ /* 0x002fc8000f8ec0ff */
[----:B------:R-:W-:-:S13]  /*3c10*/  ISETP.NE.AND P0, PT, R0, UR5, PT ;  /* 0x0000000500007c0c */ /* 0x000fda000bf05270 */
[----:B------:R-:W-:Y:S05]  /*3c20*/  @P0 BRA `(.L_x_72) ;  /* 0x0000000000580947 */ /* 0x000fea0003800000 */
[----:B------:R-:W1:Y:S02]  /*3c30*/  LDS R0, [UR8+0x18] ;  /* 0x00001808ff007984 */ /* 0x000e640008000800 */
[----:B-1----:R-:W-:-:S04]  /*3c40*/  LOP3.LUT R0, R0, UR4, RZ, 0xc0, !PT ;  /* 0x0000000400007c12 */ /* 0x002fc8000f8ec0ff */
[----:B------:R-:W-:-:S13]  /*3c50*/  ISETP.NE.AND P0, PT, R0, UR4, PT ;  /* 0x0000000400007c0c */ /* 0x000fda000bf05270 */
[----:B------:R-:W-:Y:S05]  /*3c60*/  @P0 BRA `(.L_x_73) ;  /* 0x00000000003c0947 */ /* 0x000fea0003800000 */
[----:B------:R-:W1:Y:S01]  /*3c70*/  S2R R2, SR_LANEID ;  /* 0x0000000000027919 */ /* 0x000e620000000000 */
[----:B------:R-:W-:-:S06]  /*3c80*/  ULOP3.LUT UR5, URZ, UR5, URZ, 0x33, !UPT ;  /* 0x00000005ff057292 */ /* 0x000fcc000f8e33ff */
[----:B------:R-:W-:-:S04]  /*3c90*/  IMAD.U32 R0, RZ, RZ, UR5 ;  /* 0x00000005ff007e24 */ /* 0x000fc8000f8e00ff */
[----:B------:R2:W4:Y:S02]  /*3ca0*/  REDUX UR7, R0 ;  /* 0x00000000000773c4 */ /* 0x0005240000000000 */
[----:B------:R1:W-:Y:S01]  /*3cb0*/  UTCATOMSWS.AND URZ, UR5 ;  /* 0x0000000500ff79e3 */ /* 0x0003e20008000000 */
[----:B--2---:R-:W-:Y:S01]  /*3cc0*/  LOP3.LUT R0, RZ, UR4, RZ, 0x33, !PT ;  /* 0x00000004ff007c12 */ /* 0x004fe2000f8e33ff */
[----:B------:R-:W-:Y:S02]  /*3cd0*/  VOTEU.ANY UR4, UPT, PT ;  /* 0x0000000000047886 */ /* 0x000fe400038e0100 */
[----:B------:R-:W-:Y:S02]  /*3ce0*/  UFLO.U32 UR4, UR4 ;  /* 0x00000004000472bd */ /* 0x000fe400080e0000 */
[----:B------:R-:W2:Y:S04]  /*3cf0*/  REDUX UR6, R0 ;  /* 0x00000000000673c4 */ /* 0x000ea80000000000 */
[----:B-1----:R-:W-:-:S02]  /*3d00*/  ISETP.EQ.U32.AND P0, PT, R2, UR4, PT ;  /* 0x0000000402007c0c */ /* 0x002fc4000bf02070 */
[----:B----4-:R-:W-:-:S11]  /*3d10*/  MOV R2, UR7 ;  /* 0x0000000700027c02 */ /* 0x010fd60008000f00 */
[----:B------:R1:W-:Y:S01]  /*3d20*/  @P0 ATOMS.AND RZ, [UR8+0x14], R2 ;  /* 0x00001402ffff098c */ /* 0x0003e2000a800008 */
[----:B--2---:R-:W-:-:S05]  /*3d30*/  IMAD.U32 R0, RZ, RZ, UR6 ;  /* 0x00000006ff007e24 */ /* 0x004fca000f8e00ff */
[----:B------:R1:W-:Y:S01]  /*3d40*/  @P0 ATOMS.AND RZ, [UR8+0x18], R0 ;  /* 0x00001800ffff098c */ /* 0x0003e2000a800008 */
[----:B------:R-:W-:Y:S05]  /*3d50*/  BRA `(.L_x_74) ;  /* 0x0000000000147947 */ /* 0x000fea0003800000 */
.L_x_73:
[----:B------:R-:W-:Y:S02]  /*3d60*/  MOV R2, 0x3d80 ;  /* 0x00003d8000027802 */ /* 0x000fe40000000f00 */
[----:B---3-5:R-:W-:Y:S05]  /*3d70*/  CALL.REL.NOINC `($__internal_0_$__cuda_sm10x_tcgen05_guardrail_trap_col_being_dealloced_not_returned_by_alloc) ;  /* 0x0000003400287944 */ /* 0x028fea0003c00000 */
[----:B------:R-:W-:Y:S05]  /*3d80*/  BRA `(.L_x_74) ;  /* 0x0000000000087947 */ /* 0x000fea0003800000 */
.L_x_72:
[----:B------:R-:W-:Y:S02]  /*3d90*/  MOV R2, 0x3db0 ;  /* 0x00003db000027802 */ /* 0x000fe40000000f00 */
[----:B---3-5:R-:W-:Y:S05]  /*3da0*/  CALL.REL.NOINC `($__internal_2_$__cuda_sm10x_tcgen05_guardrail_trap_unallocated_columns_being_dealloced) ;  /* 0x0000003400347944 */ /* 0x028fea0003c00000 */
.L_x_74:
[----:B------:R-:W-:Y:S01]  /*3db0*/  NOP ;  /* 0x0000000000007918 */ /* 0x000fe20000000000 */
[----:B------:R-:W-:Y:S05]  /*3dc0*/  EXIT ;  /* 0x000000000000794d */ /* 0x000fea0003800000 */
.L_x_56:
[----:B------:R-:W-:-:S09]  /*3dd0*/  UISETP.NE.OR UP0, UPT, UR18, 0x3, !UP3 ;  /* 0x000000031200788c */ /* 0x000fd2000df05670 */
[----:B------:R-:W-:Y:S05]  /*3de0*/  BRA.U UP0, `(.L_x_75) ;  /* 0x0000000d00347547 */ /* 0x000fea000b800000 */
[----:B------:R-:W2:Y:S01]  /*3df0*/  LDCU.64 UR4, c[0x0][0x888] ;  /* 0x00011100ff0477ac */ /* 0x000ea20008000a00 */
[----:B------:R-:W3:Y:S01]  /*3e00*/  LDC.64 R12, c[0x0][0x348] ;  /* 0x0000d200ff0c7b82 */ /* 0x000ee20000000a00 */
[----:B------:R-:W-:Y:S02]  /*3e10*/  HFMA2 R9, -RZ, RZ, 0, 0 ;  /* 0x00000000ff097431 */ /* 0x000fe400000001ff */
[----:B------:R-:W-:Y:S01]  /*3e20*/  IMAD.MOV.U32 R11, RZ, RZ, 0x1 ;  /* 0x00000001ff0b7424 */ /* 0x000fe200078e00ff */
[----:B------:R-:W4:Y:S01]  /*3e30*/  LDCU UR33, c[0x0][0x370] ;  /* 0x00006e00ff2177ac */ /* 0x000f220008000800 */
[----:B------:R-:W-:Y:S01]  /*3e40*/  IMAD.MOV.U32 R10, RZ, RZ, RZ ;  /* 0x000000ffff0a7224 */ /* 0x000fe200078e00ff */
[----:B------:R-:W-:Y:S01]  /*3e50*/  MOV R8, 0x1000 ;  /* 0x0000100000087802 */ /* 0x000fe20000000f00 */
[----:B------:R-:W4:Y:S01]  /*3e60*/  LDCU.128 UR28, c[0x0][0xb10] ;  /* 0x00016200ff1c77ac */ /* 0x000f220008000c00 */
[----:B------:R-:W1:Y:S01]  /*3e70*/  LDCU UR32, c[0x0][0x374] ;  /* 0x00006e80ff2077ac */ /* 0x000e620008000800 */
[----:B------:R-:W1:Y:S01]  /*3e80*/  LDCU.64 UR26, c[0x0][0x890] ;  /* 0x00011200ff1a77ac */ /* 0x000e620008000a00 */
[----:B--2---:R-:W-:Y:S01]  /*3e90*/  UISETP.NE.U32.AND UP0, UPT, UR4, URZ, UPT ;  /* 0x000000ff0400728c */ /* 0x004fe2000bf05070 */
[----:B------:R-:W2:Y:S01]  /*3ea0*/  LDCU UR16, c[0x0][0xb0c] ;  /* 0x00016180ff1077ac */ /* 0x000ea20008000800 */
[----:B------:R-:W3:Y:S01]  /*3eb0*/  LDCU UR38, c[0x0][0xb20] ;  /* 0x00016400ff2677ac */ /* 0x000ee20008000800 */
[----:B------:R-:W3:Y:S01]  /*3ec0*/  LDCU UR4, c[0x0][0xb30] ;  /* 0x00016600ff0477ac */ /* 0x000ee20008000800 */
[----:B------:R-:W-:Y:S01]  /*3ed0*/  UMOV UR17, 0x400 ;  /* 0x0000040000117882 */ /* 0x000fe20000000000 */
[----:B----4-:R-:W-:-:S02]  /*3ee0*/  UIMAD.WIDE.U32 UR6, UR33, UR28, URZ ;  /* 0x0000001c210672a5 */ /* 0x010fc4000f8e00ff */
[----:B-1----:R-:W-:Y:S02]  /*3ef0*/  UIMAD.WIDE.U32 UR8, UR32, UR31, URZ ;  /* 0x0000001f200872a5 */ /* 0x002fe4000f8e00ff */
[----:B------:R-:W-:Y:S02]  /*3f00*/  ULEA UR17, UR48, UR17, 0x18 ;  /* 0x0000001130117291 */ /* 0x000fe4000f8ec0ff */
[----:B------:R-:W-:Y:S02]  /*3f10*/  USEL UR37, URZ, 0x1, UP5 ;  /* 0x00000001ff257887 */ /* 0x000fe4000a800000 */
[----:B------:R-:W-:Y:S02]  /*3f20*/  UISETP.NE.AND.EX UP5, UPT, UR5, URZ, UPT, UP0 ;  /* 0x000000ff0500728c */ /* 0x000fe4000bfa5300 */
[----:B------:R-:W-:Y:S02]  /*3f30*/  UISETP.NE.U32.AND UP6, UPT, UR26, URZ, UPT ;  /* 0x000000ff1a00728c */ /* 0x000fe4000bfc5070 */
[----:B------:R-:W-:-:S02]  /*3f40*/  UIADD3 UR5, UPT, UPT, UR17, 0x50, URZ ;  /* 0x0000005011057890 */ /* 0x000fc4000fffe0ff */
[----:B------:R-:W-:Y:S01]  /*3f50*/  UISETP.NE.AND UP0, UPT, UR42, 0x1, UPT ;  /* 0x000000012a00788c */ /* 0x000fe2000bf05270 */
[----:B------:R-:W-:Y:S01]  /*3f60*/  UMOV UR35, UR7 ;  /* 0x0000000700237c82 */ /* 0x000fe20008000000 */
[----:B------:R-:W-:Y:S01]  /*3f70*/  UMOV UR34, UR9 ;  /* 0x0000000900227c82 */ /* 0x000fe20008000000 */
[----:B--2---:R-:W-:Y:S02]  /*3f80*/  UISETP.NE.AND UP0, UPT, UR16, 0x1, UPT ;  /* 0x000000011000788c */ /* 0x004fe4000bf05270 */
[----:B------:R-:W-:Y:S02]  /*3f90*/  UPLOP3.LUT UP4, UPT, UPT, UPT, UPT, 0x40, 0x4 ;  /* 0x000000000004789c */ /* 0x000fe40003f8e870 */
[----:B------:R-:W-:Y:S01]  /*3fa0*/  UISETP.GE.AND UP2, UPT, UR42, 0x1, UPT ;  /* 0x000000012a00788c */ /* 0x000fe2000bf46270 */
[----:B------:R-:W1:Y:S01]  /*3fb0*/  LDCU.64 UR14, c[0x0][0xb28] ;  /* 0x00016500ff0e77ac */ /* 0x000e620008000a00 */
[----:B------:R-:W-:Y:S02]  /*3fc0*/  UISETP.NE.AND.EX UP6, UPT, UR27, URZ, UPT, UP6 ;  /* 0x000000ff1b00728c */ /* 0x000fe4000bfc5360 */
[----:B------:R-:W-:-:S02]  /*3fd0*/  UPRMT UR48, UR48, 0x654, UR5 ;  /* 0x0000065430307896 */ /* 0x000fc40008000005 */
[----:B------:R-:W-:Y:S02]  /*3fe0*/  USHF.R.U32.HI UR35, URZ, UR29, UR35 ;  /* 0x0000001dff237299 */ /* 0x000fe40008011623 */
[----:B---3--:R-:W-:Y:S02]  /*3ff0*/  USHF.R.U32.HI UR34, URZ, UR38, UR34 ;  /* 0x00000026ff227299 */ /* 0x008fe40008011622 */
[----:B------:R-:W-:Y:S02]  /*4000*/  UISETP.NE.AND UP0, UPT, UR30, 0x1, UPT ;  /* 0x000000011e00788c */ /* 0x000fe4000bf05270 */
[----:B------:R-:W-:-:S11]  /*4010*/  UISETP.NE.AND UP3, UPT, UR4, 0x1, UPT ;  /* 0x000000010400788c */ /* 0x000fd6000bf65270 */
.L_x_83:
[C---:B------:R-:W-:Y:S02]  /*4020*/  LEA R3, R10.reuse, UR17, 0x3 ;  /* 0x000000110a037c11 */ /* 0x040fe4000f8e18ff */
[----:B------:R-:W-:Y:S02]  /*4030*/  SHF.L.U32 R0, R9, 0x1f, RZ ;  /* 0x0000001f09007819 */ /* 0x000fe400000006ff */
[----:B------:R-:W-:Y:S02]  /*4040*/  LEA R4, R10, UR17, 0x4 ;  /* 0x000000110a047c11 */ /* 0x000fe4000f8e20ff */
[----:B--2---:R-:W2:Y:S02]  /*4050*/  SYNCS.PHASECHK.TRANS64.TRYWAIT P0, [R3+URZ+0x70], R0 ;  /* 0x00007000030075a7 */ /* 0x004ea400080011ff */
[----:B--2---:R-:W-:Y:S05]  /*4060*/  @!P0 BRA `(.L_x_76) ;  /* 0x0000002c00e88947 */ /* 0x004fea0003800000 */
.L_x_132:
[----:B------:R-:W3:Y:S01]  /*4070*/  LDS.128 R4, [R4+0x100] ;  /* 0x0001000004047984 */ /* 0x000ee20000000c00 */
[----:B------:R-:W-:Y:S01]  /*4080*/  UISETP.GE.AND UP0, UPT, UR42, 0x1, UPT ;  /* 0x000000012a00788c */ /* 0x000fe2000bf06270 */
[----:B------:R-:W-:Y:S01]  /*4090*/  @!PT LDS RZ, [RZ] ;  /* 0x00000000fffff984 */ /* 0x000fe20000000800 */
[----:B------:R-:W-:Y:S01]  /*40a0*/  @!PT LDS RZ, [RZ] ;  /* 0x00000000fffff984 */ /* 0x000fe20000000800 */
[----:B------:R-:W-:Y:S01]  /*40b0*/  @!PT LDS RZ, [RZ] ;  /* 0x00000000fffff984 */ /* 0x000fe20000000800 */
[----:B------:R-:W-:Y:S01]  /*40c0*/  @!PT LDS RZ, [RZ] ;  /* 0x00000000fffff984 */ /* 0x000fe20000000800 */
[----:B------:R4:W-:Y:S06]  /*40d0*/  MEMBAR.ALL.CTA ;  /* 0x0000000000007992 */ /* 0x0009ec0000008000 */
[----:B----4-:R-:W4:Y:S01]  /*40e0*/  FENCE.VIEW.ASYNC.S ;  /* 0x00000000000073c6 */ /* 0x010f220000000000 */
[----:B---3--:R-:W-:Y:S11]  /*40f0*/  LOP3.LUT P0, RZ, R6, 0x1, RZ, 0xc0, !PT ;  /* 0x0000000106ff7812 */ /* 0x008ff6000780c0ff */
[----:B------:R-:W-:Y:S02]  /*4100*/  @!UPT UIADD3 URZ, UPT, UPT, URZ, URZ, URZ ;  /* 0x000000fffffff290 */ /* 0x000fe4000fffe0ff */
[----:B----4-:R-:W-:Y:S01]  /*4110*/  VOTEU.ANY UP2, P0 ;  /* 0x0000000000ff7886 */ /* 0x010fe20000040100 */
[----:B------:R-:W-:Y:S11]  /*4120*/  PLOP3.LUT P0, PT, PT, PT, UP2, 0x80, 0x8 ;  /* 0x000000000008781c */ /* 0x000ff60003f0f028 */
[----:B------:R-:W-:Y:S02]  /*4130*/  @!UPT UIADD3 URZ, UPT, UPT, URZ, URZ, URZ ;  /* 0x000000fffffff290 */ /* 0x000fe4000fffe0ff */
[----:B--2---:R-:W-:Y:S02]  /*4140*/  @P0 SHF.R.U32.HI R0, RZ, 0x10, R5 ;  /* 0x00000010ff000819 */ /* 0x004fe40000011605 */
[----:B------:R-:W-:Y:S02]  /*4150*/  @P0 MOV R2, R4 ;  /* 0x0000000400020202 */ /* 0x000fe40000000f00 */
[----:B------:R-:W-:Y:S01]  /*4160*/  @P0 R2UR UR4, R0 ;  /* 0x00000000000402ca */ /* 0x000fe200000e0000 */
[----:B------:R-:W-:Y:S01]  /*4170*/  VIADD R0, R3, 0x80 ;  /* 0x0000008003007836 */ /* 0x000fe20000000000 */
[----:B------:R-:W-:Y:S02]  /*4180*/  @P0 LOP3.LUT R4, R5, 0xffff, RZ, 0xc0, !PT ;  /* 0x0000ffff05040812 */ /* 0x000fe400078ec0ff */
[----:B------:R-:W-:Y:S02]  /*4190*/  @P0 R2UR UR6, R2 ;  /* 0x00000000020602ca */ /* 0x000fe400000e0000 */
[----:B------:R-:W-:Y:S02]  /*41a0*/  PRMT R0, RZ, 0x654, R0 ;  /* 0x00000654ff007816 */ /* 0x000fe40000000000 */
[----:B------:R-:W-:Y:S02]  /*41b0*/  @P0 R2UR UR5, R4 ;  /* 0x00000000040502ca */ /* 0x000fe400000e0000 */
[----:B------:R2:W-:Y:S03]  /*41c0*/  SYNCS.ARRIVE.TRANS64.RED.A1T0 RZ, [R0+URZ], RZ ;  /* 0x000000ff00ff79a7 */ /* 0x0005e600081004ff */
[----:B------:R-:W-:Y:S04]  /*41d0*/  @UP2 UMOV UR25, UR4 ;  /* 0x0000000400192c82 */ /* 0x000fe80008000000 */
[----:B------:R-:W-:Y:S04]  /*41e0*/  @UP2 UMOV UR13, UR6 ;  /* 0x00000006000d2c82 */ /* 0x000fe80008000000 */
[----:B------:R-:W-:Y:S01]  /*41f0*/  @UP2 UMOV UR7, UR5 ;  /* 0x0000000500072c82 */ /* 0x000fe20008000000 */
[----:B------:R-:W-:Y:S05]  /*4200*/  BRA.U !UP0, `(.L_x_77) ;  /* 0x0000000108c07547 */ /* 0x000fea000b800000 */
[----:B------:R-:W-:Y:S02]  /*4210*/  UIMAD.WIDE.U32 UR10, UR7, UR31, URZ ;  /* 0x0000001f070a72a5 */ /* 0x000fe4000f8e00ff */
[----:B------:R-:W-:Y:S02]  /*4220*/  UP2UR UR12, UPR, URZ, 0x4 ;  /* 0x00000004ff0c7883 */ /* 0x000fe40008000000 */
[----:B------:R-:W-:Y:S02]  /*4230*/  UISETP.NE.AND UP2, UPT, UR30, 0x1, UPT ;  /* 0x000000011e00788c */ /* 0x000fe4000bf45270 */
[----:B------:R-:W-:Y:S02]  /*4240*/  UIMAD.WIDE.U32 UR18, UR13, UR28, URZ ;  /* 0x0000001c0d1272a5 */ /* 0x000fe4000f8e00ff */
[----:B------:R-:W-:Y:S02]  /*4250*/  USEL UR4, UR32, UR34, !UP2 ;  /* 0x0000002220047287 */ /* 0x000fe4000d000000 */
[----:B------:R-:W-:Y:S02]  /*4260*/  UISETP.NE.AND UP0, UPT, UR16, 0x1, UPT ;  /* 0x000000011000788c */ /* 0x000fe4000bf05270 */
[----:B------:R-:W-:Y:S02]  /*4270*/  UP2UR UR24, UPR, URZ, 0x2 ;  /* 0x00000002ff187883 */ /* 0x000fe40008000000 */
[----:B------:R-:W-:Y:S02]  /*4280*/  UISETP.NE.AND UP1, UPT, UR42, 0x1, UPT ;  /* 0x000000012a00788c */ /* 0x000fe4000bf25270 */
[----:B-1----:R-:W-:Y:S02]  /*4290*/  UIMAD.WIDE.U32 UR20, UR4, UR14, URZ ;  /* 0x0000000e041472a5 */ /* 0x002fe4000f8e00ff */
[----:B------:R-:W-:Y:S01]  /*42a0*/  USEL UR8, UR33, UR35, !UP0 ;  /* 0x0000002321087287 */ /* 0x000fe2000c000000 */
[----:B------:R-:W-:Y:S02]  /*42b0*/  UMOV UR5, UR11 ;  /* 0x0000000b00057c82 */ /* 0x000fe40008000000 */
[----:B------:R-:W-:Y:S02]  /*42c0*/  USHF.R.U32.HI UR6, URZ, UR38, UR5 ;  /* 0x00000026ff067299 */ /* 0x000fe40008011605 */
[----:B------:R-:W-:Y:S02]  /*42d0*/  UIMAD.WIDE.U32 UR22, UR8, UR14, URZ ;  /* 0x0000000e081672a5 */ /* 0x000fe4000f8e00ff */
[----:B------:R-:W-:Y:S02]  /*42e0*/  USEL UR6, UR7, UR6, !UP2 ;  /* 0x0000000607067287 */ /* 0x000fe4000d000000 */
[----:B------:R-:W-:Y:S02]  /*42f0*/  UISETP.NE.AND UP2, UPT, UR12, URZ, UPT ;  /* 0x000000ff0c00728c */ /* 0x000fe4000bf45270 */
[----:B------:R-:W-:Y:S01]  /*4300*/  UIMAD.WIDE.U32 UR10, UR6, UR14, URZ ;  /* 0x0000000e060a72a5 */ /* 0x000fe2000f8e00ff */
[----:B------:R-:W-:Y:S02]  /*4310*/  UMOV UR5, UR19 ;  /* 0x0000001300057c82 */ /* 0x000fe40008000000 */
[----:B------:R-:W-:Y:S03]  /*4320*/  USHF.R.U32.HI UR9, URZ, UR29, UR5 ;  /* 0x0000001dff097299 */ /* 0x000fe60008011605 */
[----:B------:R-:W-:Y:S02]  /*4330*/  UMOV UR5, UR21 ;  /* 0x0000001500057c82 */ /* 0x000fe40008000000 */
[----:B------:R-:W-:Y:S03]  /*4340*/  @UP1 USHF.R.U32.HI UR4, URZ, UR15, UR5 ;  /* 0x0000000fff041299 */ /* 0x000fe60008011605 */
[----:B------:R-:W-:Y:S01]  /*4350*/  UMOV UR5, UR23 ;  /* 0x0000001700057c82 */ /* 0x000fe20008000000 */
[----:B------:R-:W-:Y:S02]  /*4360*/  UIMAD UR4, UR42, UR4, URZ ;  /* 0x000000042a0472a4 */ /* 0x000fe4000f8e02ff */
[----:B------:R-:W-:Y:S02]  /*4370*/  @UP1 USHF.R.U32.HI UR8, URZ, UR15, UR5 ;  /* 0x0000000fff081299 */ /* 0x000fe40008011605 */
[----:B------:R-:W-:Y:S02]  /*4380*/  USEL UR5, UR13, UR9, !UP0 ;  /* 0x000000090d057287 */ /* 0x000fe4000c000000 */
[----:B------:R-:W-:Y:S02]  /*4390*/  UIMAD UR9, UR42, UR8, URZ ;  /* 0x000000082a0972a4 */ /* 0x000fe4000f8e02ff */
[----:B------:R-:W-:Y:S03]  /*43a0*/  UISETP.GE.AND UP0, UPT, UR6, UR4, UPT ;  /* 0x000000040600728c */ /* 0x000fe6000bf06270 */
[----:B------:R-:W-:Y:S01]  /*43b0*/  UMOV UR4, UR11 ;  /* 0x0000000b00047c82 */ /* 0x000fe20008000000 */
[----:B------:R-:W-:Y:S02]  /*43c0*/  UISETP.GE.OR UP0, UPT, UR5, UR9, UP0 ;  /* 0x000000090500728c */ /* 0x000fe40008706670 */
[----:B------:R-:W-:Y:S02]  /*43d0*/  USHF.R.U32.HI UR4, URZ, UR15, UR4 ;  /* 0x0000000fff047299 */ /* 0x000fe40008011604 */
[----:B------:R-:W-:Y:S02]  /*43e0*/  UIMAD.WIDE.U32 UR10, UR5, UR14, URZ ;  /* 0x0000000e050a72a5 */ /* 0x000fe4000f8e00ff */
[----:B------:R-:W-:Y:S04]  /*43f0*/  USEL UR12, UR6, UR4, !UP1 ;  /* 0x00000004060c7287 */ /* 0x000fe8000c800000 */
[----:B------:R-:W-:Y:S01]  /*4400*/  UIADD3 UR9, UPT, UPT, -UR12, URZ, URZ ;  /* 0x000000ff0c097290 */ /* 0x000fe2000fffe1ff */
[----:B------:R-:W-:Y:S02]  /*4410*/  @!UP0 UMOV UR4, UR11 ;  /* 0x0000000b00048c82 */ /* 0x000fe40008000000 */
[----:B------:R-:W-:Y:S02]  /*4420*/  @!UP0 USHF.R.U32.HI UR4, URZ, UR15, UR4 ;  /* 0x0000000fff048299 */ /* 0x000fe40008011604 */
[----:B------:R-:W-:Y:S02]  /*4430*/  UIMAD UR9, UR42, UR9, UR6 ;  /* 0x000000092a0972a4 */ /* 0x000fe4000f8e0206 */
[----:B------:R-:W-:Y:S02]  /*4440*/  @!UP0 USEL UR4, UR5, UR4, !UP1 ;  /* 0x0000000405048287 */ /* 0x000fe4000c800000 */
[----:B------:R-:W-:Y:S02]  /*4450*/  UISETP.NE.AND UP1, UPT, UR24, URZ, UPT ;  /* 0x000000ff1800728c */ /* 0x000fe4000bf25270 */
[----:B------:R-:W-:Y:S02]  /*4460*/  @!UP0 UIMAD UR9, UR8, UR9, UR4 ;  /* 0x00000009080982a4 */ /* 0x000fe4000f8e0204 */
[----:B------:R-:W-:Y:S02]  /*4470*/  @!UP0 UIADD3 UR10, UPT, UPT, UR12, -UR4, URZ ;  /* 0x800000040c0a8290 */ /* 0x000fe4000fffe0ff */
[----:B------:R-:W-:Y:S02]  /*4480*/  UIADD3 UR4, UPT, UPT, -UR5, URZ, URZ ;  /* 0x000000ff05047290 */ /* 0x000fe4000fffe1ff */
[----:B------:R-:W-:Y:S02]  /*4490*/  UIADD3 UR8, UPT, UPT, -UR6, URZ, URZ ;  /* 0x000000ff06087290 */ /* 0x000fe4000fffe1ff */
[----:B------:R-:W-:Y:S02]  /*44a0*/  @!UP0 UIMAD UR6, UR10, UR42, UR5 ;  /* 0x0000002a0a0682a4 */ /* 0x000fe4000f8e0205 */
[----:B------:R-:W-:Y:S02]  /*44b0*/  UIMAD UR13, UR16, UR4, UR13 ;  /* 0x00000004100d72a4 */ /* 0x000fe4000f8e020d */
[----:B------:R-:W-:Y:S01]  /*44c0*/  UIMAD UR7, UR30, UR8, UR7 ;  /* 0x000000081e0772a4 */ /* 0x000fe2000f8e0207 */
[----:B------:R-:W-:Y:S02]  /*44d0*/  @!UP0 UMOV UR5, UR9 ;  /* 0x0000000900058c82 */ /* 0x000fe40008000000 */
[----:B------:R-:W-:Y:S02]  /*44e0*/  UIMAD UR13, UR5, UR16, UR13 ;  /* 0x00000010050d72a4 */ /* 0x000fe4000f8e020d */
[----:B------:R-:W-:Y:S11]  /*44f0*/  UIMAD UR7, UR6, UR30, UR7 ;  /* 0x0000001e060772a4 */ /* 0x000ff6000f8e0207 */
[----:B------:R-:W-:Y:S01]  /*4500*/  @!UPT UIADD3 URZ, UPT, UPT, URZ, URZ, URZ ;  /* 0x000000fffffff290 */ /* 0x000fe2000fffe0ff */
.L_x_77:
[----:B------:R-:W3:Y:S01]  /*4510*/  @!UP3 LDCU.128 UR20, c[0x0][0xb10] ;  /* 0x00016200ff14b7ac */ /* 0x000ee20008000c00 */
[----:B------:R-:W-:Y:S02]  /*4520*/  ISETP.NE.U32.AND P0, PT, RZ, UR26, PT ;  /* 0x0000001aff007c0c */ /* 0x000fe4000bf05070 */
[----:B------:R-:W-:Y:S02]  /*4530*/  SHF.L.U32 R2, R11, 0x1f, RZ ;  /* 0x0000001f0b027819 */ /* 0x000fe400000006ff */
[----:B------:R-:W-:Y:S01]  /*4540*/  ISETP.NE.AND.EX P0, PT, RZ, UR27, PT, P0 ;  /* 0x0000001bff007c0c */ /* 0x000fe2000bf05300 */
[----:B------:R-:W4:Y:S01]  /*4550*/  @!UP3 LDCU UR5, c[0x0][0xb0c] ;  /* 0x00016180ff05b7ac */ /* 0x000f220008000800 */
[----:B---3--:R-:W-:Y:S07]  /*4560*/  UIMAD.WIDE.U32 UR8, UR13, UR20, URZ ;  /* 0x000000140d0872a5 */ /* 0x008fee000f8e00ff */
[----:B------:R-:W-:Y:S01]  /*4570*/  @!UP3 UMOV UR4, UR9 ;  /* 0x000000090004bc82 */ /* 0x000fe20008000000 */
[----:B----4-:R-:W-:Y:S02]  /*4580*/  @!UP3 UISETP.NE.AND UP0, UPT, UR5, 0x1, UPT ;  /* 0x000000010500b88c */ /* 0x010fe4000bf05270 */
[----:B------:R-:W-:Y:S02]  /*4590*/  @!UP3 USHF.R.U32.HI UR4, URZ, UR21, UR4 ;  /* 0x00000015ff04b299 */ /* 0x000fe40008011604 */
[----:B------:R-:W-:Y:S02]  /*45a0*/  UIMAD.WIDE.U32 UR8, UR7, UR23, URZ ;  /* 0x00000017070872a5 */ /* 0x000fe4000f8e00ff */
[----:B------:R-:W-:Y:S02]  /*45b0*/  @!UP3 USEL UR10, UR13, UR4, !UP0 ;  /* 0x000000040d0ab287 */ /* 0x000fe4000c000000 */
[----:B------:R-:W-:Y:S03]  /*45c0*/  @!UP3 UISETP.NE.AND UP0, UPT, UR22, 0x1, UPT ;  /* 0x000000011600b88c */ /* 0x000fe6000bf05270 */
[----:B------:R-:W-:Y:S02]  /*45d0*/  @!UP3 UMOV UR6, UR9 ;  /* 0x000000090006bc82 */ /* 0x000fe40008000000 */
[----:B------:R-:W3:Y:S02]  /*45e0*/  @!UP3 LDCU UR4, c[0x0][0xb20] ;  /* 0x00016400ff04b7ac */ /* 0x000ee40008000800 */
[----:B---3--:R-:W-:Y:S04]  /*45f0*/  @!UP3 USHF.R.U32.HI UR6, URZ, UR4, UR6 ;  /* 0x00000004ff06b299 */ /* 0x008fe80008011606 */
[----:B------:R-:W-:Y:S04]  /*4600*/  @!UP3 USEL UR6, UR7, UR6, !UP0 ;  /* 0x000000060706b287 */ /* 0x000fe8000c000000 */
[----:B------:R-:W-:Y:S02]  /*4610*/  @!UP3 UIADD3 UR4, UPT, UPT, -UR10, UR6, URZ ;  /* 0x000000060a04b290 */ /* 0x000fe4000fffe1ff */
[----:B------:R-:W-:Y:S02]  /*4620*/  @!UP3 UIADD3 UR6, UPT, UPT, UR10, -UR6, URZ ;  /* 0x800000060a06b290 */ /* 0x000fe4000fffe0ff */
[----:B------:R-:W-:Y:S02]  /*4630*/  @!UP3 UIMAD UR13, UR4, UR5, UR13 ;  /* 0x00000005040db2a4 */ /* 0x000fe4000f8e020d */
[----:B------:R-:W-:Y:S01]  /*4640*/  @!UP3 UIMAD UR7, UR6, UR22, UR7 ;  /* 0x000000160607b2a4 */ /* 0x000fe2000f8e0207 */
[----:B------:R-:W-:Y:S11]  /*4650*/  BRA.U UP4, `(.L_x_78) ;  /* 0x0000000104107547 */ /* 0x000ff6000b800000 */
[----:B------:R-:W-:Y:S04]  /*4660*/  MOV R3, UR37 ;  /* 0x0000002500037c02 */ /* 0x000fe80008000f00 */
[----:B------:R-:W-:Y:S04]  /*4670*/  SHF.L.U32 R3, R3, 0x1f, RZ ;  /* 0x0000001f03037819 */ /* 0x000fe800000006ff */
[----:B------:R-:W3:Y:S02]  /*4680*/  SYNCS.PHASECHK.TRANS64.TRYWAIT P1, [UR17+0x68], R3 ;  /* 0x00006803ff0075a7 */ /* 0x000ee40008021111 */
[----:B---3--:R-:W-:Y:S05]  /*4690*/  @!P1 BRA `(.L_x_79) ;  /* 0x0000002800709947 */ /* 0x008fea0003800000 */
.L_x_78:
[----:B------:R-:W-:Y:S05]  /*46a0*/  BRA.U !UP6, `(.L_x_80) ;  /* 0x000000010e387547 */ /* 0x000fea000b800000 */
[----:B------:R-:W-:Y:S01]  /*46b0*/  UPLOP3.LUT UP1, UPT, UPT, UPT, UP5, 0x80, 0x8 ;  /* 0x000000000008789c */ /* 0x000fe20003f2f050 */
[----:B--2---:R-:W-:Y:S01]  /*46c0*/  HFMA2 R0, -RZ, RZ, 0, 5.9604644775390625e-08 ;  /* 0x00000001ff007431 */ /* 0x004fe200000001ff */
[----:B------:R-:W2:Y:S01]  /*46d0*/  LDCU.64 UR8, c[0x0][0x358] ;  /* 0x00006b00ff0877ac */ /* 0x000ea20008000a00 */
[----:B------:R-:W-:Y:S03]  /*46e0*/  IMAD.MOV.U32 R80, RZ, RZ, 0x1 ;  /* 0x00000001ff507424 */ /* 0x000fe600078e00ff */
[----:B------:R-:W-:Y:S05]  /*46f0*/  PLOP3.LUT P1, PT, PT, PT, UP1, 0x80, 0x8 ;  /* 0x000000000008781c */ /* 0x000fea0003f2f018 */
[----:B------:R-:W3:Y:S01]  /*4700*/  @UP1 LDCU.64 UR4, c[0x0][0x888] ;  /* 0x00011100ff0417ac */ /* 0x000ee20008000a00 */
[----:B------:R-:W-:Y:S07]  /*4710*/  @UP1 UIMAD UR6, UR36, UR26, URZ ;  /* 0x0000001a240612a4 */ /* 0x000fee000f8e02ff */
[----:B------:R-:W-:Y:S01]  /*4720*/  @!P1 PRMT R80, R0, 0x7610, R80 ;  /* 0x0000761000509816 */ /* 0x000fe20000000050 */
[----:B---3--:R-:W-:Y:S06]  /*4730*/  @UP1 UIMAD.WIDE UR4, UR6, 0x4, UR4 ;  /* 0x00000004060418a5 */ /* 0x008fec000f8e0204 */
[----:B------:R-:W-:Y:S01]  /*4740*/  IMAD.U32 R4, RZ, RZ, UR4 ;  /* 0x00000004ff047e24 */ /* 0x000fe2000f8e00ff */
[----:B------:R-:W-:Y:S04]  /*4750*/  MOV R5, UR5 ;  /* 0x0000000500057c02 */ /* 0x000fe80008000f00 */
[----:B------:R-:W3:Y:S01]  /*4760*/  @!UP1 LDCU UR4, c[0x0][0x880] ;  /* 0x00011000ff0497ac */ /* 0x000ee20008000800 */
[----:B--2--5:R4:W5:Y:S02]  /*4770*/  @P1 LDG.E R39, desc[UR8][R4.64] ;  /* 0x0000000804271981 */ /* 0x024964000c1e1900 */
[----:B---34-:R-:W-:Y:S07]  /*4780*/  @!P1 IMAD.U32 R39, RZ, RZ, UR4 ;  /* 0x00000004ff279e24 */ /* 0x018fee000f8e00ff */
.L_x_80:
[----:B-----5:R-:W-:Y:S01]  /*4790*/  @!P0 ISETP.EQ.AND P2, PT, R39, RZ, PT ;  /* 0x000000ff2700820c */ /* 0x020fe20003f42270 */
[----:B------:R-:W-:Y:S01]  /*47a0*/  @!UPT UIADD3 URZ, UPT, UPT, URZ, URZ, URZ ;  /* 0x000000fffffff290 */ /* 0x000fe2000fffe0ff */
[----:B------:R-:W-:Y:S11]  /*47b0*/  @!P0 BRA `(.L_x_81) ;  /* 0x0000000000148947 */ /* 0x000ff60003800000 */
[----:B------:R-:W-:Y:S02]  /*47c0*/  LOP3.LUT P0, RZ, R80, 0xff, RZ, 0xc0, !PT ;  /* 0x000000ff50ff7812 */ /* 0x000fe4000780c0ff */
[----:B------:R-:W-:Y:S04]  /*47d0*/  PLOP3.LUT P2, PT, PT, PT, UP1, 0x80, 0x8 ;  /* 0x000000000008781c */ /* 0x000fe80003f4f018 */
[----:B------:R-:W-:Y:S07]  /*47e0*/  PLOP3.LUT P2, PT, P2, PT, PT, 0x8, 0x80 ;  /* 0x000000000080781c */ /* 0x000fee000174e170 */
[----:B------:R-:W-:Y:S11]  /*47f0*/  @P0 ISETP.EQ.AND P2, PT, R39, RZ, PT ;  /* 0x000000ff2700020c */ /* 0x000ff60003f42270 */
[----:B------:R-:W-:Y:S02]  /*4800*/  @!UPT UIADD3 URZ, UPT, UPT, URZ, URZ, URZ ;  /* 0x000000fffffff290 */ /* 0x000fe4000fffe0ff */
.L_x_81:
[----:B------:R-:W3:Y:S01]  /*4810*/  SYNCS.PHASECHK.TRANS64.TRYWAIT P0, [UR17+0x58], R2 ;  /* 0x00005802ff0075a7 */ /* 0x000ee20008001111 */
[----:B------:R-:W-:Y:S02]  /*4820*/  ELECT P1, URZ, PT ;  /* 0x0000000000ff782f */ /* 0x000fe40003820000 */
[----:B------:R-:W-:Y:S01]  /*4830*/  IADD3 R10, PT, PT, R10, 0x1, RZ ;  /* 0x000000010a0a7810 */ /* 0x000fe20007ffe0ff */
[----:B---3--:R-:W-:Y:S10]  /*4840*/  @!P0 BRA `(.L_x_82) ;  /* 0x00000028001c8947 */ /* 0x008ff40003800000 */
.L_x_135:
[----:B------:R-:W-:Y:S01]  /*4850*/  PLOP3.LUT P1, PT, P2, P1, PT, 0xf2, 0x2f ;  /* 0x00000000002f781c */ /* 0x000fe20001723e72 */
[----:B------:R-:W-:Y:S01]  /*4860*/  UMOV UR18, 0x0 ;  /* 0x0000000000127882 */ /* 0x000fe20000000000 */
[----:B------:R-:W-:Y:S01]  /*4870*/  UMOV UR19, 0x10000000 ;  /* 0x1000000000137882 */ /* 0x000fe20000000000 */
[----:B------:R-:W-:Y:S01]  /*4880*/  UMOV UR12, UR36 ;  /* 0x00000024000c7c82 */ /* 0x000fe20008000000 */
[----:B------:R-:W-:Y:S01]  /*4890*/  LOP3.LUT R11, R11, 0x1, RZ, 0x3c, !PT ;  /* 0x000000010b0b7812 */ /* 0x000fe200078e3cff */
[----:B------:R-:W-:Y:S01]  /*48a0*/  UMOV UR36, UR25 ;  /* 0x0000001900247c82 */ /* 0x000fe20008000000 */
[----:B------:R-:W-:Y:S07]  /*48b0*/  UPLOP3.LUT UP4, UPT, UPT, UPT, UPT, 0x80, 0x8 ;  /* 0x000000000008789c */ /* 0x000fee0003f8f070 */
[----:B--2---:R-:W-:Y:S01]  /*48c0*/  @!P1 IADD3 R2, P0, PT, R12, 0x580, RZ ;  /* 0x000005800c029810 */ /* 0x004fe20007f1e0ff */
[----:B------:R-:W-:Y:S03]  /*48d0*/  VOTEU.ALL UP0, P1 ;  /* 0x0000000000ff7886 */ /* 0x000fe60000800000 */
[----:B------:R-:W-:Y:S01]  /*48e0*/  @!P1 R2UR UR5, R2 ;  /* 0x00000000020592ca */ /* 0x000fe200000e0000 */
[----:B------:R-:W-:Y:S01]  /*48f0*/  @!P1 IMAD.X R0, RZ, RZ, R13, P0 ;  /* 0x000000ffff009224 */ /* 0x000fe200000e060d */
[----:B------:R-:W-:Y:S01]  /*4900*/  @!UP0 USHF.L.U32 UR10, UR45, 0x6, URZ ;  /* 0x000000062d0a8899 */ /* 0x000fe200080006ff */
[----:B------:R-:W-:Y:S01]  /*4910*/  ISETP.NE.AND P0, PT, R10, 0x2, PT ;  /* 0x000000020a00780c */ /* 0x000fe20003f05270 */
[----:B------:R-:W-:Y:S02]  /*4920*/  @!UP0 USHF.L.U32 UR11, UR46, 0x6, URZ ;  /* 0x000000062e0b8899 */ /* 0x000fe400080006ff */
[----:B------:R-:W-:Y:S01]  /*4930*/  @!P1 R2UR UR4, R0 ;  /* 0x00000000000492ca */ /* 0x000fe200000e0000 */
[----:B------:R-:W-:Y:S01]  /*4940*/  @!UP0 UIADD3 UR8, UPT, UPT, UR17, 0x200, URZ ;  /* 0x0000020011088890 */ /* 0x000fe2000fffe0ff */
[----:B------:R-:W-:Y:S01]  /*4950*/  SEL R0, RZ, 0x1, P0 ;  /* 0x00000001ff007807 */ /* 0x000fe20000000000 */
[----:B------:R-:W-:Y:S01]  /*4960*/  @!UP0 UIADD3 UR9, UPT, UPT, UR17, 0x50, URZ ;  /* 0x0000005011098890 */ /* 0x000fe2000fffe0ff */
[----:B------:R-:W-:Y:S01]  /*4970*/  SEL R10, R10, RZ, P0 ;  /* 0x000000ff0a0a7207 */ /* 0x000fe20000000000 */
[----:B------:R-:W-:Y:S01]  /*4980*/  VOTEU.ALL UP0, P1 ;  /* 0x0000000000ff7886 */ /* 0x000fe20000800000 */
[----:B------:R-:W-:Y:S01]  /*4990*/  LOP3.LUT R9, R9, R0, RZ, 0x3c, !PT ;  /* 0x0000000009097212 */ /* 0x000fe200078e3cff */
[----:B------:R-:W-:Y:S01]  /*49a0*/  IMAD.U32 R2, RZ, RZ, UR5 ;  /* 0x00000005ff027e24 */ /* 0x000fe2000f8e00ff */
[----:B------:R-:W-:Y:S02]  /*49b0*/  UIADD3 UR45, UPT, UPT, UR7, UR57, URZ ;  /* 0x00000039072d7290 */ /* 0x000fe4000fffe0ff */
[----:B------:R-:W-:Y:S03]  /*49c0*/  UIADD3 UR46, UPT, UPT, UR13, UR60, URZ ;  /* 0x0000003c0d2e7290 */ /* 0x000fe6000fffe0ff */
[----:B------:R-:W-:Y:S01]  /*49d0*/  IMAD.U32 R3, RZ, RZ, UR4 ;  /* 0x00000004ff037e24 */ /* 0x000fe2000f8e00ff */
[----:B------:R-:W-:Y:S04]  /*49e0*/  @!P1 R2UR UR4, R2 ;  /* 0x00000000020492ca */ /* 0x000fe800000e0000 */
[----:B------:R-:W-:Y:S11]  /*49f0*/  @!P1 R2UR UR5, R3 ;  /* 0x00000000030592ca */ /* 0x000ff600000e0000 */
[----:B------:R-:W-:Y:S02]  /*4a00*/  @!UPT UIADD3 URZ, UPT, UPT, URZ, URZ, URZ ;  /* 0x000000fffffff290 */ /* 0x000fe4000fffe0ff */
[----:B------:R2:W-:Y:S01]  /*4a10*/  @!UP0 UTMALDG.3D [UR8], [UR4], desc[UR18] ;  /* 0x00001208040085b4 */ /* 0x0005e20008011000 */
[----:B------:R2:W-:Y:S01]  /*4a20*/  @!P1 SYNCS.ARRIVE.TRANS64.RED.A0TR RZ, [UR17+0x50], R8 ;  /* 0x00005008ffff99a7 */ /* 0x0005e20008300411 */
[----:B------:R-:W-:Y:S01]  /*4a30*/  SYNCS.ARRIVE.TRANS64.RED.A1T0 RZ, [UR48], RZ ;  /* 0x000000ffffff79a7 */ /* 0x000fe20008100430 */
[----:B------:R-:W-:Y:S05]  /*4a40*/  BRA.U UP2, `(.L_x_83) ;  /* 0xfffffff502747547 */ /* 0x000fea000b83ffff */
[----:B------:R-:W-:Y:S07]  /*4a50*/  MOV R0, UR17 ;  /* 0x0000001100007c02 */ /* 0x000fee0008000f00 */
.L_x_84:
[----:B---3--:R-:W-:-:S04]  /*4a60*/  SHF.L.U32 R2, R11, 0x1f, RZ ;  /* 0x0000001f0b027819 */ /* 0x008fc800000006ff */
[----:B------:R3:W4:Y:S03]  /*4a70*/  SYNCS.PHASECHK.TRANS64.TRYWAIT P0, [R0+URZ+0x58], R2 ;  /* 0x00005802000075a7 */ /* 0x00072600080011ff */
[----:B----4-:R-:W-:Y:S05]  /*4a80*/  @!P0 NANOSLEEP.SYNCS 0x989680 ;  /* 0x009896800000895d */ /* 0x010fea0003900000 */
[----:B------:R-:W4:Y:S02]  /*4a90*/  @!P0 SYNCS.PHASECHK.TRANS64 P0, [R0+URZ+0x58], R2 ;  /* 0x00005802000085a7 */ /* 0x000f2400080010ff */
[----:B-12-4-:R-:W-:Y:S05]  /*4aa0*/  @P0 EXIT ;  /* 0x000000000000094d */ /* 0x016fea0003800000 */
[----:B------:R-:W-:Y:S05]  /*4ab0*/  BRA `(.L_x_84) ;  /* 0xfffffffc00e87947 */ /* 0x000fea000383ffff */
.L_x_75:
[----:B------:R-:W-:-:S06]  /*4ac0*/  UISETP.GE.AND UP0, UPT, UR18, 0x4, UPT ;  /* 0x000000041200788c */ /* 0x000fcc000bf06270 */
[----:B------:R-:W-:-:S13]  /*4ad0*/  PLOP3.LUT P0, PT, PT, PT, UP0, 0x80, 0x8 ;  /* 0x000000000008781c */ /* 0x000fda0003f0f008 */
[----:B-1----:R-:W-:Y:S05]  /*4ae0*/  @!P0 EXIT ;  /* 0x000000000000894d */ /* 0x002fea0003800000 */
[----:B------:R-:W-:Y:S01]  /*4af0*/  BAR.SYNC.DEFER_BLOCKING 0x6, 0xa0 ;  /* 0x0182800000007b1d */ /* 0x000fe20000010000 */
[C---:B------:R-:W-:Y:S01]  /*4b00*/  IMAD.SHL.U32 R7, R69.reuse, 0x40, RZ ;  /* 0x0000004045077824 */ /* 0x040fe200078e00ff */
[----:B------:R-:W-:Y:S01]  /*4b10*/  CS2R R84, SRZ ;  /* 0x0000000000547805 */ /* 0x000fe2000001ff00 */
[C---:B------:R-:W-:Y:S01]  /*4b20*/  IMAD.SHL.U32 R4, R69.reuse, 0x20, RZ ;  /* 0x0000002045047824 */ /* 0x040fe200078e00ff */
[----:B------:R-:W-:Y:S01]  /*4b30*/  CS2R R82, SRZ ;  /* 0x0000000000527805 */ /* 0x000fe2000001ff00 */
[----:B------:R-:W-:Y:S01]  /*4b40*/  IMAD.SHL.U32 R5, R69, 0x8, RZ ;  /* 0x0000000845057824 */ /* 0x000fe200078e00ff */
[----:B------:R-:W-:Y:S01]  /*4b50*/  UMOV UR44, 0x400 ;  /* 0x00000400002c7882 */ /* 0x000fe20000000000 */
[----:B------:R-:W-:Y:S01]  /*4b60*/  LOP3.LUT R6, R7, 0x180, RZ, 0xc0, !PT ;  /* 0x0000018007067812 */ /* 0x000fe200078ec0ff */
[----:B------:R-:W-:Y:S01]  /*4b70*/  ULEA UR44, UR48, UR44, 0x18 ;  /* 0x0000002c302c7291 */ /* 0x000fe2000f8ec0ff */
[----:B------:R-:W-:Y:S01]  /*4b80*/  LOP3.LUT R4, R4, 0xc00, RZ, 0xc0, !PT ;  /* 0x00000c0004047812 */ /* 0x000fe200078ec0ff */
[----:B------:R-:W1:Y:S01]  /*4b90*/  LDC.64 R74, c[0x0][0x888] ;  /* 0x00022200ff4a7b82 */ /* 0x000e620000000a00 */
[----:B------:R-:W-:Y:S01]  /*4ba0*/  LOP3.LUT R5, R6, 0x30, R5, 0xf8, !PT ;  /* 0x0000003006057812 */ /* 0x000fe200078ef805 */
[C---:B------:R-:W-:Y:S01]  /*4bb0*/  IMAD.SHL.U32 R6, R69.reuse, 0x2, RZ ;  /* 0x0000000245067824 */ /* 0x040fe200078e00ff */
[--C-:B------:R-:W-:Y:S01]  /*4bc0*/  LOP3.LUT R4, R4, 0x40, R7.reuse, 0xf8, !PT ;  /* 0x0000004004047812 */ /* 0x100fe200078ef807 */
[C---:B------:R-:W-:Y:S01]  /*4bd0*/  IMAD.U32 R37, R69.reuse, 0x10000, RZ ;  /* 0x0001000045257824 */ /* 0x040fe200078e00ff */
[----:B------:R-:W-:Y:S01]  /*4be0*/  UIADD3 UR4, UPT, UPT, UR44, 0x1200, URZ ;  /* 0x000012002c047890 */ /* 0x000fe2000fffe0ff */
[----:B------:R-:W-:Y:S01]  /*4bf0*/  IMAD.SHL.U32 R78, R69, 0x10, RZ ;  /* 0x00000010454e7824 */ /* 0x000fe200078e00ff */
[----:B------:R-:W-:Y:S01]  /*4c00*/  LOP3.LUT R5, R5, 0x20, R6, 0x78, !PT ;  /* 0x0000002005057812 */ /* 0x000fe200078e7806 */
[----:B------:R-:W2:Y:S01]  /*4c10*/  LDC.64 R76, c[0x0][0x890] ;  /* 0x00022400ff4c7b82 */ /* 0x000ea20000000a00 */
[----:B------:R-:W-:Y:S01]  /*4c20*/  LOP3.LUT R4, R4, 0x200, R7, 0xf8, !PT ;  /* 0x0000020004047812 */ /* 0x000fe200078ef807 */
[----:B------:R-:W-:Y:S01]  /*4c30*/  IMAD.MOV.U32 R36, RZ, RZ, RZ ;  /* 0x000000ffff247224 */ /* 0x000fe200078e00ff */
[----:B------:R-:W-:Y:S01]  /*4c40*/  LOP3.LUT R37, R37, 0x600000, RZ, 0xc0, !PT ;  /* 0x0060000025257812 */ /* 0x000fe200078ec0ff */
[----:B------:R-:W-:Y:S01]  /*4c50*/  IMAD.U32 R86, RZ, RZ, UR4 ;  /* 0x00000004ff567e24 */ /* 0x000fe2000f8e00ff */
[----:B------:R-:W-:Y:S01]  /*4c60*/  LOP3.LUT R79, R4, R5, RZ, 0xfc, !PT ;  /* 0x00000005044f7212 */ /* 0x000fe200078efcff */
[----:B------:R-:W3:Y:S01]  /*4c70*/  LDS R0, [UR44+0x120] ;  /* 0x0001202cff007984 */ /* 0x000ee20008000800 */
[----:B------:R-:W-:Y:S01]  /*4c80*/  LOP3.LUT R78, R78, 0x20, RZ, 0xc0, !PT ;  /* 0x000000204e4e7812 */ /* 0x000fe200078ec0ff */
[----:B------:R-:W4:Y:S01]  /*4c90*/  LDC.64 R72, c[0x0][0x8b0] ;  /* 0x00022c00ff487b82 */ /* 0x000f220000000a00 */
[----:B------:R-:W1:Y:S01]  /*4ca0*/  LDCU UR50, c[0x0][0x370] ;  /* 0x00006e00ff3277ac */ /* 0x000e620008000800 */
[----:B------:R-:W-:Y:S01]  /*4cb0*/  VIADD R4, R79, UR44 ;  /* 0x0000002c4f047c36 */ /* 0x000fe20008000000 */
[----:B------:R-:W1:Y:S04]  /*4cc0*/  LDCU.64 UR62, c[0x0][0x348] ;  /* 0x00006900ff3e77ac */ /* 0x000e680008000a00 */
[----:B------:R-:W-:Y:S01]  /*4cd0*/  IADD3 R78, PT, PT, -R78, 0x200, R4 ;  /* 0x000002004e4e7810 */ /* 0x000fe20007ffe104 */
[----:B------:R-:W1:Y:S01]  /*4ce0*/  LDC.64 R70, c[0x0][0x8a8] ;  /* 0x00022a00ff467b82 */ /* 0x000e620000000a00 */
[----:B------:R-:W1:Y:S01]  /*4cf0*/  LDCU UR43, c[0x0][0xb0c] ;  /* 0x00016180ff2b77ac */ /* 0x000e620008000800 */
[----:B------:R-:W1:Y:S01]  /*4d00*/  LDCU UR39, c[0x0][0xb30] ;  /* 0x00016600ff2777ac */ /* 0x000e620008000800 */
[----:B------:R-:W1:Y:S01]  /*4d10*/  LDCU.64 UR58, c[0x0][0x888] ;  /* 0x00011100ff3a77ac */ /* 0x000e620008000a00 */
[----:B------:R-:W1:Y:S01]  /*4d20*/  LDCU.64 UR40, c[0x0][0xb28] ;  /* 0x00016500ff2877ac */ /* 0x000e620008000a00 */
[----:B------:R-:W1:Y:S01]  /*4d30*/  LDCU.128 UR52, c[0x0][0xb10] ;  /* 0x00016200ff3477ac */ /* 0x000e620008000c00 */
[----:B------:R-:W1:Y:S01]  /*4d40*/  LDCU UR49, c[0x0][0x374] ;  /* 0x00006e80ff3177ac */ /* 0x000e620008000800 */
[----:B------:R-:W-:Y:S01]  /*4d50*/  UIADD3 UR56, UPT, UPT, UR44, 0x200, URZ ;  /* 0x000002002c387890 */ /* 0x000fe2000fffe0ff */
[----:B---3--:R-:W-:-:S11]  /*4d60*/  IMAD.IADD R37, R0, 0x1, R37 ;  /* 0x0000000100257824 */ /* 0x008fd600078e0225 */
.L_x_102:
[----:B------:R-:W-:Y:S02]  /*4d70*/  LEA R3, R82, UR44, 0x3 ;  /* 0x0000002c52037c11 */ /* 0x000fe4000f8e18ff */
[----:B------:R-:W-:Y:S02]  /*4d80*/  SHF.L.U32 R0, R84, 0x1f, RZ ;  /* 0x0000001f54007819 */ /* 0x000fe400000006ff */
[----:B-1----:R-:W-:Y:S02]  /*4d90*/  LEA R4, R82, UR44, 0x4 ;  /* 0x0000002c52047c11 */ /* 0x002fe4000f8e20ff */
[----:B------:R-:W3:Y:S02]  /*4da0*/  SYNCS.PHASECHK.TRANS64.TRYWAIT P0, [R3+URZ+0x70], R0 ;  /* 0x00007000030075a7 */ /* 0x000ee400080011ff */
[----:B--23--:R-:W-:Y:S05]  /*4db0*/  @!P0 BRA `(.L_x_85) ;  /* 0x0000002000d88947 */ /* 0x00cfea0003800000 */
.L_x_136:
[----:B------:R-:W1:Y:S01]  /*4dc0*/  LDS.128 R4, [R4+0x100] ;  /* 0x0001000004047984 */ /* 0x000e620000000c00 */
[----:B------:R-:W-:Y:S01]  /*4dd0*/  UISETP.GE.AND UP0, UPT, UR42, 0x1, UPT ;  /* 0x000000012a00788c */ /* 0x000fe2000bf06270 */
[----:B------:R-:W-:Y:S01]  /*4de0*/  @!PT LDS RZ, [RZ] ;  /* 0x00000000fffff984 */ /* 0x000fe20000000800 */
[----:B------:R-:W-:Y:S01]  /*4df0*/  @!PT LDS RZ, [RZ] ;  /* 0x00000000fffff984 */ /* 0x000fe20000000800 */
[----:B------:R-:W-:Y:S01]  /*4e00*/  @!PT LDS RZ, [RZ] ;  /* 0x00000000fffff984 */ /* 0x000fe20000000800 */
[----:B------:R-:W-:Y:S01]  /*4e10*/  @!PT LDS RZ, [RZ] ;  /* 0x00000000fffff984 */ /* 0x000fe20000000800 */
[----:B------:R2:W-:Y:S06]  /*4e20*/  MEMBAR.ALL.CTA ;  /* 0x0000000000007992 */ /* 0x0005ec0000008000 */
[----:B--2---:R-:W2:Y:S01]  /*4e30*/  FENCE.VIEW.ASYNC.S ;  /* 0x00000000000073c6 */ /* 0x004ea20000000000 */
[----:B-1----:R-:W-:Y:S11]  /*4e40*/  LOP3.LUT P0, RZ, R6, 0x1, RZ, 0xc0, !PT ;  /* 0x0000000106ff7812 */ /* 0x002ff6000780c0ff */
[----:B------:R-:W-:Y:S02]  /*4e50*/  @!UPT UIADD3 URZ, UPT, UPT, URZ, URZ, URZ ;  /* 0x000000fffffff290 */ /* 0x000fe4000fffe0ff */
[----:B--2---:R-:W-:Y:S01]  /*4e60*/  VOTEU.ANY UP1, P0 ;  /* 0x0000000000ff7886 */ /* 0x004fe20000020100 */
[----:B------:R-:W-:Y:S01]  /*4e70*/  PLOP3.LUT P0, PT, PT, PT, UP1, 0x80, 0x8 ;  /* 0x000000000008781c */ /* 0x000fe20003f0f018 */
[----:B------:R-:W-:Y:S11]  /*4e80*/  UP2UR UR47, UPR, URZ, 0x2 ;  /* 0x00000002ff2f7883 */ /* 0x000ff60008000000 */
[----:B------:R-:W-:Y:S01]  /*4e90*/  @!UPT UIADD3 URZ, UPT, UPT, URZ, URZ, URZ ;  /* 0x000000fffffff290 */ /* 0x000fe2000fffe0ff */
[----:B---3--:R-:W-:Y:S02]  /*4ea0*/  @P0 SHF.R.U32.HI R0, RZ, 0x10, R5 ;  /* 0x00000010ff000819 */ /* 0x008fe40000011605 */
        /* <DEDUP_REMOVED lines=12> */
[----:B------:R-:W2:Y:S01]  /*4f70*/  LDCU UR12, c[0x0][0xb20] ;  /* 0x00016400ff0c77ac */ /* 0x000ea20008000800 */
[----:B------:R-:W-:Y:S02]  /*4f80*/  UIMAD.WIDE.U32 UR4, UR49, UR55, URZ ;  /* 0x00000037310472a5 */ /* 0x000fe4000f8e00ff */
[----:B------:R-:W-:Y:S02]  /*4f90*/  UIMAD.WIDE.U32 UR6, UR50, UR52, URZ ;  /* 0x00000034320672a5 */ /* 0x000fe4000f8e00ff */
[----:B------:R-:W-:Y:S02]  /*4fa0*/  UISETP.NE.AND UP0, UPT, UR54, 0x1, UPT ;  /* 0x000000013600788c */ /* 0x000fe4000bf05270 */
[----:B------:R-:W-:Y:S02]  /*4fb0*/  UIMAD.WIDE.U32 UR8, UR37, UR55, URZ ;  /* 0x00000037250872a5 */ /* 0x000fe4000f8e00ff */
[----:B------:R-:W-:Y:S02]  /*4fc0*/  UIMAD.WIDE.U32 UR10, UR38, UR52, URZ ;  /* 0x00000034260a72a5 */ /* 0x000fe4000f8e00ff */
[----:B------:R-:W-:Y:S02]  /*4fd0*/  UISETP.NE.AND UP1, UPT, UR43, 0x1, UPT ;  /* 0x000000012b00788c */ /* 0x000fe4000bf25270 */
[----:B------:R-:W-:Y:S01]  /*4fe0*/  UISETP.NE.AND UP2, UPT, UR42, 0x1, UPT ;  /* 0x000000012a00788c */ /* 0x000fe2000bf45270 */
[----:B------:R-:W-:Y:S02]  /*4ff0*/  UMOV UR4, UR5 ;  /* 0x0000000500047c82 */ /* 0x000fe40008000000 */
[----:B--2---:R-:W-:Y:S03]  /*5000*/  USHF.R.U32.HI UR5, URZ, UR12, UR4 ;  /* 0x0000000cff057299 */ /* 0x004fe60008011604 */
[----:B------:R-:W-:Y:S02]  /*5010*/  UMOV UR4, UR7 ;  /* 0x0000000700047c82 */ /* 0x000fe40008000000 */
[----:B------:R-:W-:Y:S02]  /*5020*/  USHF.R.U32.HI UR7, URZ, UR53, UR4 ;  /* 0x00000035ff077299 */ /* 0x000fe40008011604 */
[----:B------:R-:W-:Y:S02]  /*5030*/  USEL UR4, UR49, UR5, !UP0 ;  /* 0x0000000531047287 */ /* 0x000fe4000c000000 */
[----:B------:R-:W-:Y:S01]  /*5040*/  USEL UR7, UR50, UR7, !UP1 ;  /* 0x0000000732077287 */ /* 0x000fe2000c800000 */
[----:B------:R-:W-:Y:S01]  /*5050*/  UMOV UR5, UR9 ;  /* 0x0000000900057c82 */ /* 0x000fe20008000000 */
[----:B------:R-:W-:Y:S02]  /*5060*/  UIMAD.WIDE.U32 UR8, UR4, UR40, URZ ;  /* 0x00000028040872a5 */ /* 0x000fe4000f8e00ff */
[----:B------:R-:W-:Y:S03]  /*5070*/  USHF.R.U32.HI UR6, URZ, UR12, UR5 ;  /* 0x0000000cff067299 */ /* 0x000fe60008011605 */
[----:B------:R-:W-:Y:S01]  /*5080*/  UMOV UR5, UR11 ;  /* 0x0000000b00057c82 */ /* 0x000fe20008000000 */
[----:B------:R-:W-:Y:S02]  /*5090*/  UIMAD.WIDE.U32 UR10, UR7, UR40, URZ ;  /* 0x00000028070a72a5 */ /* 0x000fe4000f8e00ff */
[----:B------:R-:W-:Y:S02]  /*50a0*/  USHF.R.U32.HI UR12, URZ, UR53, UR5 ;  /* 0x00000035ff0c7299 */ /* 0x000fe40008011605 */
[----:B------:R-:W-:Y:S01]  /*50b0*/  USEL UR6, UR37, UR6, !UP0 ;  /* 0x0000000625067287 */ /* 0x000fe2000c000000 */
[----:B------:R-:W-:Y:S02]  /*50c0*/  UMOV UR5, UR9 ;  /* 0x0000000900057c82 */ /* 0x000fe40008000000 */
[----:B------:R-:W-:Y:S01]  /*50d0*/  UMOV UR10, UR11 ;  /* 0x0000000b000a7c82 */ /* 0x000fe20008000000 */
[----:B------:R-:W-:Y:S02]  /*50e0*/  @UP2 USHF.R.U32.HI UR4, URZ, UR41, UR5 ;  /* 0x00000029ff042299 */ /* 0x000fe40008011605 */
[----:B------:R-:W-:Y:S02]  /*50f0*/  @UP2 USHF.R.U32.HI UR7, URZ, UR41, UR10 ;  /* 0x00000029ff072299 */ /* 0x000fe4000801160a */
[----:B------:R-:W-:Y:S02]  /*5100*/  UIMAD UR4, UR42, UR4, URZ ;  /* 0x000000042a0472a4 */ /* 0x000fe4000f8e02ff */
[----:B------:R-:W-:Y:S02]  /*5110*/  UIMAD.WIDE.U32 UR10, UR6, UR40, URZ ;  /* 0x00000028060a72a5 */ /* 0x000fe4000f8e00ff */
[----:B------:R-:W-:Y:S02]  /*5120*/  USEL UR5, UR38, UR12, !UP1 ;  /* 0x0000000c26057287 */ /* 0x000fe4000c800000 */
[----:B------:R-:W-:Y:S02]  /*5130*/  UIMAD UR8, UR42, UR7, URZ ;  /* 0x000000072a0872a4 */ /* 0x000fe4000f8e02ff */
[----:B------:R-:W-:Y:S03]  /*5140*/  UISETP.GE.AND UP0, UPT, UR6, UR4, UPT ;  /* 0x000000040600728c */ /* 0x000fe6000bf06270 */
[----:B------:R-:W-:Y:S01]  /*5150*/  UMOV UR4, UR11 ;  /* 0x0000000b00047c82 */ /* 0x000fe20008000000 */
[----:B------:R-:W-:Y:S02]  /*5160*/  UISETP.GE.OR UP0, UPT, UR5, UR8, UP0 ;  /* 0x000000080500728c */ /* 0x000fe40008706670 */
[----:B------:R-:W-:Y:S02]  /*5170*/  USHF.R.U32.HI UR4, URZ, UR41, UR4 ;  /* 0x00000029ff047299 */ /* 0x000fe40008011604 */
[----:B------:R-:W-:Y:S02]  /*5180*/  UIMAD.WIDE.U32 UR8, UR5, UR40, URZ ;  /* 0x00000028050872a5 */ /* 0x000fe4000f8e00ff */
[----:B------:R-:W-:Y:S02]  /*5190*/  USEL UR11, UR6, UR4, !UP2 ;  /* 0x00000004060b7287 */ /* 0x000fe4000d000000 */
[----:B------:R-:W-:Y:S02]  /*51a0*/  UIADD3 UR8, UPT, UPT, -UR5, URZ, URZ ;  /* 0x000000ff05087290 */ /* 0x000fe4000fffe1ff */
[----:B------:R-:W-:Y:S01]  /*51b0*/  UIADD3 UR10, UPT, UPT, -UR11, URZ, URZ ;  /* 0x000000ff0b0a7290 */ /* 0x000fe2000fffe1ff */
[----:B------:R-:W-:Y:S01]  /*51c0*/  @!UP0 UMOV UR4, UR9 ;  /* 0x0000000900048c82 */ /* 0x000fe20008000000 */
[----:B------:R-:W-:Y:S02]  /*51d0*/  UIADD3 UR9, UPT, UPT, -UR6, URZ, URZ ;  /* 0x000000ff06097290 */ /* 0x000fe4000fffe1ff */
[----:B------:R-:W-:Y:S02]  /*51e0*/  @!UP0 USHF.R.U32.HI UR4, URZ, UR41, UR4 ;  /* 0x00000029ff048299 */ /* 0x000fe40008011604 */
[----:B------:R-:W-:Y:S02]  /*51f0*/  UIMAD UR10, UR42, UR10, UR6 ;  /* 0x0000000a2a0a72a4 */ /* 0x000fe4000f8e0206 */
[----:B------:R-:W-:Y:S04]  /*5200*/  @!UP0 USEL UR4, UR5, UR4, !UP2 ;  /* 0x0000000405048287 */ /* 0x000fe8000d000000 */
[----:B------:R-:W-:Y:S02]  /*5210*/  @!UP0 UIMAD UR10, UR7, UR10, UR4 ;  /* 0x0000000a070a82a4 */ /* 0x000fe4000f8e0204 */
[----:B------:R-:W-:Y:S02]  /*5220*/  @!UP0 UIADD3 UR11, UPT, UPT, UR11, -UR4, URZ ;  /* 0x800000040b0b8290 */ /* 0x000fe4000fffe0ff */
[----:B------:R-:W-:Y:S02]  /*5230*/  UIMAD UR7, UR43, UR8, UR38 ;  /* 0x000000082b0772a4 */ /* 0x000fe4000f8e0226 */
[----:B------:R-:W-:Y:S02]  /*5240*/  @!UP0 UIMAD UR6, UR11, UR42, UR5 ;  /* 0x0000002a0b0682a4 */ /* 0x000fe4000f8e0205 */
[----:B------:R-:W-:Y:S01]  /*5250*/  UIMAD UR4, UR54, UR9, UR37 ;  /* 0x00000009360472a4 */ /* 0x000fe2000f8e0225 */
[----:B------:R-:W-:Y:S02]  /*5260*/  @!UP0 UMOV UR5, UR10 ;  /* 0x0000000a00058c82 */ /* 0x000fe40008000000 */
[----:B------:R-:W-:Y:S02]  /*5270*/  UIMAD UR38, UR5, UR43, UR7 ;  /* 0x0000002b052672a4 */ /* 0x000fe4000f8e0207 */
[----:B------:R-:W-:Y:S11]  /*5280*/  UIMAD UR37, UR6, UR54, UR4 ;  /* 0x00000036062572a4 */ /* 0x000ff6000f8e0204 */
[----:B------:R-:W-:Y:S01]  /*5290*/  @!UPT UIADD3 URZ, UPT, UPT, URZ, URZ, URZ ;  /* 0x000000fffffff290 */ /* 0x000fe2000fffe0ff */
.L_x_86:
[----:B------:R-:W-:Y:S01]  /*52a0*/  UISETP.NE.AND UP0, UPT, UR39, 0x1, UPT ;  /* 0x000000012700788c */ /* 0x000fe2000bf05270 */
[----:B------:R-:W-:Y:S10]  /*52b0*/  IADD3 R82, PT, PT, R82, 0x1, RZ ;  /* 0x0000000152527810 */ /* 0x000ff40007ffe0ff */
[----:B------:R-:W2:Y:S01]  /*52c0*/  @!UP0 LDCU.128 UR12, c[0x0][0xb10] ;  /* 0x00016200ff0c87ac */ /* 0x000ea20008000c00 */
[----:B------:R-:W3:Y:S01]  /*52d0*/  @!UP0 LDCU UR5, c[0x0][0xb0c] ;  /* 0x00016180ff0587ac */ /* 0x000ee20008000800 */
[----:B------:R-:W4:Y:S01]  /*52e0*/  @!UP0 LDCU UR10, c[0x0][0xb20] ;  /* 0x00016400ff0a87ac */ /* 0x000f220008000800 */
[----:B--2---:R-:W-:Y:S02]  /*52f0*/  UIMAD.WIDE.U32 UR8, UR38, UR12, URZ ;  /* 0x0000000c260872a5 */ /* 0x004fe4000f8e00ff */
[----:B------:R-:W-:Y:S02]  /*5300*/  UIMAD.WIDE.U32 UR6, UR37, UR15, URZ ;  /* 0x0000000f250672a5 */ /* 0x000fe4000f8e00ff */
[----:B------:R-:W-:Y:S03]  /*5310*/  @!UP0 UISETP.NE.AND UP1, UPT, UR14, 0x1, UPT ;  /* 0x000000010e00888c */ /* 0x000fe6000bf25270 */
[----:B------:R-:W-:Y:S01]  /*5320*/  @!UP0 UMOV UR4, UR9 ;  /* 0x0000000900048c82 */ /* 0x000fe20008000000 */
[----:B---3--:R-:W-:Y:S02]  /*5330*/  @!UP0 UISETP.NE.AND UP2, UPT, UR5, 0x1, UPT ;  /* 0x000000010500888c */ /* 0x008fe4000bf45270 */
[----:B------:R-:W-:Y:S01]  /*5340*/  @!UP0 USHF.R.U32.HI UR4, URZ, UR13, UR4 ;  /* 0x0000000dff048299 */ /* 0x000fe20008011604 */
[----:B------:R-:W-:Y:S02]  /*5350*/  @!UP0 UMOV UR6, UR7 ;  /* 0x0000000700068c82 */ /* 0x000fe40008000000 */
[----:B----4-:R-:W-:Y:S02]  /*5360*/  @!UP0 USHF.R.U32.HI UR6, URZ, UR10, UR6 ;  /* 0x0000000aff068299 */ /* 0x010fe40008011606 */
[----:B------:R-:W-:Y:S02]  /*5370*/  @!UP0 USEL UR7, UR38, UR4, !UP2 ;  /* 0x0000000426078287 */ /* 0x000fe4000d000000 */
[----:B------:R-:W-:Y:S04]  /*5380*/  @!UP0 USEL UR6, UR37, UR6, !UP1 ;  /* 0x0000000625068287 */ /* 0x000fe8000c800000 */
[----:B------:R-:W-:Y:S02]  /*5390*/  @!UP0 UIADD3 UR4, UPT, UPT, -UR7, UR6, URZ ;  /* 0x0000000607048290 */ /* 0x000fe4000fffe1ff */
[----:B------:R-:W-:Y:S02]  /*53a0*/  @!UP0 UIADD3 UR6, UPT, UPT, UR7, -UR6, URZ ;  /* 0x8000000607068290 */ /* 0x000fe4000fffe0ff */
[----:B------:R-:W-:Y:S02]  /*53b0*/  @!UP0 UIMAD UR38, UR4, UR5, UR38 ;  /* 0x00000005042682a4 */ /* 0x000fe4000f8e0226 */
[----:B------:R-:W-:Y:S02]  /*53c0*/  @!UP0 UIMAD UR37, UR6, UR14, UR37 ;  /* 0x0000000e062582a4 */ /* 0x000fe4000f8e0225 */
[----:B------:R-:W-:Y:S09]  /*53d0*/  ULOP3.LUT UP0, URZ, UR56, 0x1b0, URZ, 0xc0, !UPT ;  /* 0x000001b038ff7892 */ /* 0x000ff2000f80c0ff */
[----:B------:R-:W-:Y:S05]  /*53e0*/  BRA.U !UP0, `(.L_x_87) ;  /* 0x0000000108407547 */ /* 0x000fea000b800000 */
[----:B------:R-:W2:Y:S01]  /*53f0*/  LDCU.64 UR8, c[0x4][0x80] ;  /* 0x01001000ff0877ac */ /* 0x000ea20008000a00 */
[----:B------:R-:W-:Y:S01]  /*5400*/  MOV R3, 0x0 ;  /* 0x0000000000037802 */ /* 0x000fe20000000f00 */
[----:B------:R-:W-:Y:S02]  /*5410*/  HFMA2 R12, -RZ, RZ, 0, 5.9604644775390625e-08 ;  /* 0x00000001ff0c7431 */ /* 0x000fe400000001ff */
[----:B------:R-:W-:Y:S02]  /*5420*/  IMAD.MOV.U32 R8, RZ, RZ, 0x70 ;  /* 0x00000070ff087424 */ /* 0x000fe400078e00ff */
[----:B------:R-:W-:Y:S01]  /*5430*/  IMAD.MOV.U32 R13, RZ, RZ, RZ ;  /* 0x000000ffff0d7224 */ /* 0x000fe200078e00ff */
[----:B------:R-:W3:Y:S01]  /*5440*/  LDCU.64 UR6, c[0x4][0x88] ;  /* 0x01001100ff0677ac */ /* 0x000ee20008000a00 */
[----:B------:R-:W4:Y:S01]  /*5450*/  LDC.64 R2, c[0x4][R3] ;  /* 0x0100000003027b82 */ /* 0x000f220000000a00 */
[----:B------:R-:W1:Y:S01]  /*5460*/  LDCU.64 UR4, c[0x4][0x8] ;  /* 0x01000100ff0477ac */ /* 0x000e620008000a00 */
[----:B--2---:R-:W-:Y:S01]  /*5470*/  MOV R5, UR9 ;  /* 0x0000000900057c02 */ /* 0x004fe20008000f00 */
[----:B------:R-:W-:Y:S01]  /*5480*/  IMAD.U32 R4, RZ, RZ, UR8 ;  /* 0x00000008ff047e24 */ /* 0x000fe2000f8e00ff */
[----:B---3--:R-:W-:Y:S01]  /*5490*/  MOV R7, UR7 ;  /* 0x0000000700077c02 */ /* 0x008fe20008000f00 */
[----:B------:R-:W-:Y:S01]  /*54a0*/  IMAD.U32 R6, RZ, RZ, UR6 ;  /* 0x00000006ff067e24 */ /* 0x000fe2000f8e00ff */
[----:B-1----:R-:W-:Y:S01]  /*54b0*/  MOV R11, UR5 ;  /* 0x00000005000b7c02 */ /* 0x002fe20008000f00 */
[----:B------:R-:W-:Y:S02]  /*54c0*/  IMAD.U32 R10, RZ, RZ, UR4 ;  /* 0x00000004ff0a7e24 */ /* 0x000fe4000f8e00ff */
[----:B------:R-:W-:Y:S07]  /*54d0*/  LEPC R20, `(.L_x_87) ;  /* 0x000000001014794e */ /* 0x000fee0000000000 */
[----:B----45:R-:W-:Y:S05]  /*54e0*/  CALL.ABS.NOINC R2 ;  /* 0x0000000002007343 */ /* 0x030fea0003c00000 */
.L_x_87:
[----:B------:R-:W-:Y:S01]  /*54f0*/  LOP3.LUT P0, RZ, R86, 0x1b0, RZ, 0xc0, !PT ;  /* 0x000001b056ff7812 */ /* 0x000fe2000780c0ff */
[----:B------:R-:W-:Y:S11]  /*5500*/  BSSY.RECONVERGENT B6, `(.L_x_88) ;  /* 0x0000013000067945 */ /* 0x000ff60003800200 */
[----:B------:R-:W-:Y:S01]  /*5510*/  @!UPT UIADD3 URZ, UPT, UPT, URZ, URZ, URZ ;  /* 0x000000fffffff290 */ /* 0x000fe2000fffe0ff */
[----:B------:R-:W-:Y:S05]  /*5520*/  @!P0 BRA `(.L_x_89) ;  /* 0x0000000000408947 */ /* 0x000fea0003800000 */
        /* <DEDUP_REMOVED lines=16> */
.L_x_89:
[----:B------:R-:W-:Y:S05]  /*5630*/  BSYNC.RECONVERGENT B6 ;  /* 0x0000000000067941 */ /* 0x000fea0003800200 */
.L_x_88:
[----:B------:R-:W-:Y:S01]  /*5640*/  ISETP.NE.U32.AND P3, PT, R76, RZ, PT ;  /* 0x000000ff4c00720c */ /* 0x000fe20003f65070 */
[----:B------:R-:W-:Y:S01]  /*5650*/  UISETP.NE.AND UP1, UPT, UR61, URZ, UPT ;  /* 0x000000ff3d00728c */ /* 0x000fe2000bf25270 */
[----:B------:R-:W-:Y:S02]  /*5660*/  ISETP.NE.U32.AND P4, PT, R72, RZ, PT ;  /* 0x000000ff4800720c */ /* 0x000fe40003f85070 */
[----:B------:R-:W-:Y:S02]  /*5670*/  ISETP.NE.AND.EX P3, PT, R77, RZ, PT, P3 ;  /* 0x000000ff4d00720c */ /* 0x000fe40003f65330 */
[----:B------:R-:W-:Y:S02]  /*5680*/  PLOP3.LUT P1, PT, PT, PT, PT, 0x8, 0x80 ;  /* 0x000000000080781c */ /* 0x000fe40003f2e170 */
[----:B------:R-:W-:Y:S02]  /*5690*/  PLOP3.LUT P0, PT, PT, PT, UP1, 0x80, 0x8 ;  /* 0x000000000008781c */ /* 0x000fe40003f0f018 */
[----:B------:R-:W-:Y:S02]  /*56a0*/  ISETP.NE.AND.EX P4, PT, R73, RZ, PT, P4 ;  /* 0x000000ff4900720c */ /* 0x000fe40003f85340 */
[----:B------:R-:W2:Y:S09]  /*56b0*/  @UP1 LDCU.64 UR4, c[0x0][0x888] ;  /* 0x00011100ff0417ac */ /* 0x000eb20008000a00 */
[----:B------:R-:W-:Y:S01]  /*56c0*/  @P0 PLOP3.LUT P1, PT, P3, PT, PT, 0x80, 0x8 ;  /* 0x000000000008081c */ /* 0x000fe20001f2f070 */
[----:B--2---:R-:W-:Y:S04]  /*56d0*/  @UP1 UISETP.NE.U32.AND UP0, UPT, UR4, URZ, UPT ;  /* 0x000000ff0400128c */ /* 0x004fe8000bf05070 */
[----:B------:R-:W-:Y:S04]  /*56e0*/  @UP1 UISETP.NE.AND.EX UP0, UPT, UR5, URZ, UPT, UP0 ;  /* 0x000000ff0500128c */ /* 0x000fe8000bf05300 */
[----:B------:R-:W-:Y:S01]  /*56f0*/  @UP1 USEL UR4, URZ, 0xffffffff, UP0 ;  /* 0xffffffffff041887 */ /* 0x000fe20008000000 */
[----:B------:R-:W-:Y:S11]  /*5700*/  @!P3 BRA `(.L_x_90) ;  /* 0x000000000030b947 */ /* 0x000ff60003800000 */
[----:B------:R-:W-:Y:S01]  /*5710*/  ISETP.NE.U32.AND P2, PT, R74, RZ, PT ;  /* 0x000000ff4a00720c */ /* 0x000fe20003f45070 */
[----:B------:R-:W2:Y:S01]  /*5720*/  LDCU.64 UR6, c[0x0][0x358] ;  /* 0x00006b00ff0677ac */ /* 0x000ea20008000a00 */
[----:B------:R-:W-:Y:S02]  /*5730*/  IMAD.MOV.U32 R80, RZ, RZ, 0x1 ;  /* 0x00000001ff507424 */ /* 0x000fe400078e00ff */
[----:B------:R-:W-:Y:S11]  /*5740*/  ISETP.NE.AND.EX P2, PT, R75, RZ, PT, P2 ;  /* 0x000000ff4b00720c */ /* 0x000ff60003f45320 */
[----:B------:R-:W-:Y:S02]  /*5750*/  @!UPT UIADD3 URZ, UPT, UPT, URZ, URZ, URZ ;  /* 0x000000fffffff290 */ /* 0x000fe4000fffe0ff */
[----:B------:R-:W3:Y:S01]  /*5760*/  @P2 LDC.64 R2, c[0x0][0x888] ;  /* 0x00022200ff022b82 */ /* 0x000ee20000000a00 */
[----:B-1----:R-:W-:Y:S04]  /*5770*/  @P2 IMAD R0, R76, UR36, RZ ;  /* 0x000000244c002c24 */ /* 0x002fe8000f8e02ff */
[----:B---3--:R-:W-:Y:S04]  /*5780*/  @P2 IMAD.WIDE R2, R0, 0x4, R2 ;  /* 0x0000000400022825 */ /* 0x008fe800078e0202 */
[----:B------:R-:W-:Y:S01]  /*5790*/  HFMA2 R0, -RZ, RZ, 0, 5.9604644775390625e-08 ;  /* 0x00000001ff007431 */ /* 0x000fe200000001ff */
[----:B--2--5:R2:W5:Y:S04]  /*57a0*/  @P2 LDG.E R39, desc[UR6][R2.64] ;  /* 0x0000000602272981 */ /* 0x024568000c1e1900 */
[----:B------:R-:W-:Y:S01]  /*57b0*/  @!P2 PRMT R80, R0, 0x7610, R80 ;  /* 0x000076100050a816 */ /* 0x000fe20000000050 */
[----:B--2---:R-:W3:Y:S06]  /*57c0*/  @!P2 LDC R39, c[0x0][0x880] ;  /* 0x00022000ff27ab82 */ /* 0x004eec0000000800 */
.L_x_90:
[----:B------:R-:W-:Y:S05]  /*57d0*/  @!P4 BRA `(.L_x_91) ;  /* 0x000000000024c947 */ /* 0x000fea0003800000 */
[----:B------:R-:W-:Y:S01]  /*57e0*/  ISETP.NE.U32.AND P2, PT, R70, RZ, PT ;  /* 0x000000ff4600720c */ /* 0x000fe20003f45070 */
[----:B------:R-:W2:Y:S03]  /*57f0*/  LDCU.64 UR6, c[0x0][0x358] ;  /* 0x00006b00ff0677ac */ /* 0x000ea60008000a00 */
[----:B------:R-:W-:Y:S11]  /*5800*/  ISETP.NE.AND.EX P2, PT, R71, RZ, PT, P2 ;  /* 0x000000ff4700720c */ /* 0x000ff60003f45320 */
[----:B------:R-:W-:Y:S02]  /*5810*/  @!UPT UIADD3 URZ, UPT, UPT, URZ, URZ, URZ ;  /* 0x000000fffffff290 */ /* 0x000fe4000fffe0ff */
[----:B------:R-:W4:Y:S01]  /*5820*/  @P2 LDC.64 R2, c[0x0][0x8a8] ;  /* 0x00022a00ff022b82 */ /* 0x000f220000000a00 */
[----:B-1----:R-:W-:Y:S04]  /*5830*/  @P2 IMAD R0, R72, UR36, RZ ;  /* 0x0000002448002c24 */ /* 0x002fe8000f8e02ff */
[----:B----4-:R-:W-:Y:S05]  /*5840*/  @P2 IMAD.WIDE R2, R0, 0x4, R2 ;  /* 0x0000000400022825 */ /* 0x010fea00078e0202 */
[----:B--2--5:R2:W5:Y:S02]  /*5850*/  @P2 LDG.E R38, desc[UR6][R2.64] ;  /* 0x0000000602262981 */ /* 0x024564000c1e1900 */
[----:B--2---:R-:W4:Y:S02]  /*5860*/  @!P2 LDC R38, c[0x0][0x8a0] ;  /* 0x00022800ff26ab82 */ /* 0x004f240000000800 */
.L_x_91:
[----:B---3-5:R-:W-:Y:S01]  /*5870*/  @P0 ISETP.NE.AND P4, PT, R39, RZ, PT ;  /* 0x000000ff2700020c */ /* 0x028fe20003f85270 */
[----:B-1----:R-:W-:Y:S01]  /*5880*/  IMAD.U32 R0, RZ, RZ, UR4 ;  /* 0x00000004ff007e24 */ /* 0x002fe2000f8e00ff */
[----:B------:R-:W-:Y:S01]  /*5890*/  @P0 LOP3.LUT P2, RZ, R80, 0xff, RZ, 0xc0, !PT ;  /* 0x000000ff50ff0812 */ /* 0x000fe2000784c0ff */
[----:B------:R-:W-:Y:S01]  /*58a0*/  BSSY B1, `(.L_x_92) ;  /* 0x0000039000017945 */ /* 0x000fe20003800000 */
[----:B------:R-:W-:Y:S02]  /*58b0*/  @P0 SEL R2, RZ, 0xffffffff, P4 ;  /* 0xffffffffff020807 */ /* 0x000fe40002000000 */
[----:B------:R-:W-:Y:S02]  /*58c0*/  CS2R R46, SRZ ;  /* 0x00000000002e7805 */ /* 0x000fe4000001ff00 */
[----:B------:R-:W-:Y:S02]  /*58d0*/  LEA R16, R36, UR44, 0x3 ;  /* 0x0000002c24107c11 */ /* 0x000fe4000f8e18ff */
[----:B------:R-:W-:Y:S02]  /*58e0*/  CS2R R44, SRZ ;  /* 0x00000000002c7805 */ /* 0x000fe4000001ff00 */
[----:B------:R-:W-:Y:S02]  /*58f0*/  @P1 SEL R2, R0, R2, !P2 ;  /* 0x0000000200021207 */ /* 0x000fe40005000000 */
[----:B------:R-:W-:Y:S02]  /*5900*/  CS2R R42, SRZ ;  /* 0x00000000002a7805 */ /* 0x000fe4000001ff00 */
[----:B------:R-:W-:Y:S02]  /*5910*/  SHF.L.U32 R3, R85, 0x1f, RZ ;  /* 0x0000001f55037819 */ /* 0x000fe400000006ff */
[----:B------:R-:W-:Y:S02]  /*5920*/  CS2R R40, SRZ ;  /* 0x0000000000287805 */ /* 0x000fe4000001ff00 */
[----:B------:R-:W-:Y:S02]  /*5930*/  @P0 LOP3.LUT R2, R2, 0x1, RZ, 0xc0, !PT ;  /* 0x0000000102020812 */ /* 0x000fe400078ec0ff */
[----:B------:R-:W-:Y:S02]  /*5940*/  PLOP3.LUT P5, PT, PT, PT, PT, 0x8, 0x80 ;  /* 0x000000000080781c */ /* 0x000fe40003fae170 */
[----:B------:R-:W-:Y:S02]  /*5950*/  ISETP.NE.U32.OR P1, PT, R2, 0x1, !P0 ;  /* 0x000000010200780c */ /* 0x000fe40004725470 */
[----:B------:R-:W-:Y:S11]  /*5960*/  LEA.HI R2, R36, R36, RZ, 0x1 ;  /* 0x0000002424027211 */ /* 0x000ff600078f08ff */
[----:B------:R-:W-:Y:S04]  /*5970*/  @P1 SHF.L.U32 R0, R83, 0x1f, RZ ;  /* 0x0000001f53001819 */ /* 0x000fe800000006ff */
[----:B------:R1:W2:Y:S01]  /*5980*/  @P1 SYNCS.PHASECHK.TRANS64.TRYWAIT P0, [UR44+0x50], R0 ;  /* 0x00005000ff0015a7 */ /* 0x0002a2000800112c */
[----:B------:R3:W3:Y:S01]  /*5990*/  SYNCS.PHASECHK.TRANS64.TRYWAIT P4, [R16+URZ+0x90], R3 ;  /* 0x00009003100075a7 */ /* 0x0006e200080811ff */
[C---:B-1----:R-:W-:Y:S01]  /*59a0*/  IMAD.SHL.U32 R0, R2.reuse, 0x20, RZ ;  /* 0x0000002002007824 */ /* 0x042fe200078e00ff */
[----:B------:R-:W-:Y:S04]  /*59b0*/  LOP3.LUT R2, R2, 0xffe, RZ, 0xc0, !PT ;  /* 0x00000ffe02027812 */ /* 0x000fe800078ec0ff */
[----:B------:R-:W-:Y:S01]  /*59c0*/  LOP3.LUT R0, R0, 0xffffffc0, RZ, 0xc0, !PT ;  /* 0xffffffc000007812 */ /* 0x000fe200078ec0ff */
[----:B------:R-:W-:Y:S04]  /*59d0*/  IMAD.IADD R2, R36, 0x1, -R2 ;  /* 0x0000000124027824 */ /* 0x000fe800078e0a02 */
[----:B------:R-:W-:Y:S04]  /*59e0*/  IMAD.IADD R0, R37, 0x1, R0 ;  /* 0x0000000125007824 */ /* 0x000fe800078e0200 */
[----:B------:R-:W-:Y:S01]  /*59f0*/  IMAD R2, R2, 0x100000, R0 ;  /* 0x0010000002027824 */ /* 0x000fe200078e0200 */
[----:B--2---:R-:W-:Y:S01]  /*5a00*/  @P1 PLOP3.LUT P5, PT, P0, PT, PT, 0x8, 0x80 ;  /* 0x000000000080181c */ /* 0x004fe200007ae170 */
[----:B------:R-:W-:Y:S01]  /*5a10*/  @!UPT UIADD3 URZ, UPT, UPT, URZ, URZ, URZ ;  /* 0x000000fffffff290 */ /* 0x000fe2000fffe0ff */
[----:B---3--:R-:W-:Y:S11]  /*5a20*/  @!P1 BRA `(.L_x_93) ;  /* 0x0000000000809947 */ /* 0x008ff60003800000 */
[----:B------:R-:W-:Y:S01]  /*5a30*/  ISETP.NE.U32.AND P0, PT, RZ, UR58, PT ;  /* 0x0000003aff007c0c */ /* 0x000fe2000bf05070 */
[----:B------:R-:W-:Y:S01]  /*5a40*/  BSSY B0, `(.L_x_94) ;  /* 0x0000012000007945 */ /* 0x000fe20003800000 */
[----:B------:R-:W-:Y:S02]  /*5a50*/  ISETP.NE.AND P2, PT, R39, RZ, PT ;  /* 0x000000ff2700720c */ /* 0x000fe40003f45270 */
[----:B------:R-:W-:Y:S02]  /*5a60*/  CS2R R42, SRZ ;  /* 0x00000000002a7805 */ /* 0x000fe4000001ff00 */
[----:B------:R-:W-:Y:S02]  /*5a70*/  ISETP.NE.AND.EX P0, PT, RZ, UR59, PT, P0 ;  /* 0x0000003bff007c0c */ /* 0x000fe4000bf05300 */
[----:B------:R-:W-:Y:S02]  /*5a80*/  CS2R R40, SRZ ;  /* 0x0000000000287805 */ /* 0x000fe4000001ff00 */
[----:B------:R-:W-:Y:S02]  /*5a90*/  LOP3.LUT P1, RZ, R80, 0xff, RZ, 0xc0, !PT ;  /* 0x000000ff50ff7812 */ /* 0x000fe4000782c0ff */
[----:B------:R-:W-:Y:S02]  /*5aa0*/  CS2R R46, SRZ ;  /* 0x00000000002e7805 */ /* 0x000fe4000001ff00 */
[----:B------:R-:W-:Y:S02]  /*5ab0*/  SEL R0, RZ, 0xffffffff, P2 ;  /* 0xffffffffff007807 */ /* 0x000fe40001000000 */
[----:B------:R-:W-:Y:S02]  /*5ac0*/  CS2R R44, SRZ ;  /* 0x00000000002c7805 */ /* 0x000fe4000001ff00 */
[----:B------:R-:W-:Y:S04]  /*5ad0*/  SEL R4, RZ, 0xffffffff, P0 ;  /* 0xffffffffff047807 */ /* 0x000fe80000000000 */
[----:B------:R-:W-:Y:S04]  /*5ae0*/  @P3 SEL R0, R4, R0, !P1 ;  /* 0x0000000004003207 */ /* 0x000fe80004800000 */
[----:B------:R-:W-:Y:S04]  /*5af0*/  LOP3.LUT R0, R0, 0x1, RZ, 0xc0, !PT ;  /* 0x0000000100007812 */ /* 0x000fe800078ec0ff */
[----:B------:R-:W-:Y:S01]  /*5b00*/  ISETP.NE.U32.AND P0, PT, R0, 0x1, PT ;  /* 0x000000010000780c */ /* 0x000fe20003f05070 */
[----:B------:R-:W-:Y:S01]  /*5b10*/  @!UPT UIADD3 URZ, UPT, UPT, URZ, URZ, URZ ;  /* 0x000000fffffff290 */ /* 0x000fe2000fffe0ff */
[----:B------:R-:W-:Y:S11]  /*5b20*/  @!P5 BRA `(.L_x_95) ;  /* 0x00000000000cd947 */ /* 0x000ff60003800000 */
[----:B------:R-:W-:Y:S04]  /*5b30*/  SHF.L.U32 R4, R83, 0x1f, RZ ;  /* 0x0000001f53047819 */ /* 0x000fe800000006ff */
[----:B------:R-:W1:Y:S02]  /*5b40*/  SYNCS.PHASECHK.TRANS64.TRYWAIT P1, [UR44+0x50], R4 ;  /* 0x00005004ff0075a7 */ /* 0x000e64000802112c */
[----:B-1----:R-:W-:Y:S05]  /*5b50*/  @!P1 BRA `(.L_x_96) ;  /* 0x0000001400849947 */ /* 0x002fea0003800000 */
.L_x_95:
[----:B------:R-:W-:Y:S05]  /*5b60*/  BSYNC B0 ;  /* 0x0000000000007941 */ /* 0x000fea0003800000 */
.L_x_94:
[----:B------:R2:W3:Y:S01]  /*5b70*/  @P0 LDS.128 R40, [R79+UR44+0x200] ;  /* 0x0002002c4f280984 */ /* 0x0004e20008000c00 */
[----:B------:R-:W-:Y:S01]  /*5b80*/  UIADD3 UR4, UPT, UPT, UR44, 0x58, URZ ;  /* 0x000000582c047890 */ /* 0x000fe2000fffe0ff */
[----:B------:R-:W-:Y:S02]  /*5b90*/  LOP3.LUT R83, R83, 0x1, RZ, 0x3c, !PT ;  /* 0x0000000153537812 */ /* 0x000fe400078e3cff */
[----:B------:R2:W1:Y:S01]  /*5ba0*/  @P0 LDS.128 R44, [R78+0x10] ;  /* 0x000010004e2c0984 */ /* 0x0004620000000c00 */
[----:B------:R-:W-:Y:S01]  /*5bb0*/  UPRMT UR4, UR48, 0x654, UR4 ;  /* 0x0000065430047896 */ /* 0x000fe20008000004 */
[----:B------:R-:W-:Y:S01]  /*5bc0*/  @!PT LDS RZ, [RZ] ;  /* 0x00000000fffff984 */ /* 0x000fe20000000800 */
[----:B------:R-:W-:Y:S01]  /*5bd0*/  @!PT LDS RZ, [RZ] ;  /* 0x00000000fffff984 */ /* 0x000fe20000000800 */
[----:B------:R-:W-:Y:S01]  /*5be0*/  @!PT LDS RZ, [RZ] ;  /* 0x00000000fffff984 */ /* 0x000fe20000000800 */
[----:B------:R-:W-:Y:S01]  /*5bf0*/  @!PT LDS RZ, [RZ] ;  /* 0x00000000fffff984 */ /* 0x000fe20000000800 */
[----:B------:R5:W-:Y:S06]  /*5c00*/  MEMBAR.ALL.CTA ;  /* 0x0000000000007992 */ /* 0x000bec0000008000 */
[----:B-----5:R-:W5:Y:S02]  /*5c10*/  FENCE.VIEW.ASYNC.S ;  /* 0x00000000000073c6 */ /* 0x020f640000000000 */
[----:B-----5:R-:W-:Y:S03]  /*5c20*/  SYNCS.ARRIVE.TRANS64.RED.A1T0 RZ, [UR4], RZ ;  /* 0x000000ffffff79a7 */ /* 0x020fe60008100404 */
.L_x_93:
[----:B------:R-:W-:Y:S05]  /*5c30*/  BSYNC B1 ;  /* 0x0000000000017941 */ /* 0x000fea0003800000 */
.L_x_92:
[----:B-1----:R-:W-:Y:S04]  /*5c40*/  SHF.R.U32.HI R0, RZ, 0x15, R2 ;  /* 0x00000015ff007819 */ /* 0x002fe80000011602 */
[----:B------:R-:W-:Y:S01]  /*5c50*/  LOP3.LUT P0, RZ, R0, 0x3, R81, 0x48, !PT ;  /* 0x0000000300ff7812 */ /* 0x000fe20007804851 */
[----:B------:R-:W-:Y:S01]  /*5c60*/  @!UPT UIADD3 URZ, UPT, UPT, URZ, URZ, URZ ;  /* 0x000000fffffff290 */ /* 0x000fe2000fffe0ff */
[----:B------:R-:W-:Y:S11]  /*5c70*/  @P4 BRA `(.L_x_97) ;  /* 0x0000000000084947 */ /* 0x000ff60003800000 */
[----:B------:R-:W1:Y:S02]  /*5c80*/  SYNCS.PHASECHK.TRANS64.TRYWAIT P1, [R16+URZ+0x90], R3 ;  /* 0x00009003100075a7 */ /* 0x000e6400080211ff */
[----:B-1----:R-:W-:Y:S05]  /*5c90*/  @!P1 BRA `(.L_x_98) ;  /* 0x00000014004c9947 */ /* 0x002fea0003800000 */
.L_x_97:
[----:B------:R-:W-:Y:S05]  /*5ca0*/  @!P0 BRA `(.L_x_99) ;  /* 0x0000000000408947 */ /* 0x000fea0003800000 */
[----:B------:R-:W1:Y:S01]  /*5cb0*/  LDCU.64 UR8, c[0x4][0x70] ;  /* 0x01000e00ff0877ac */ /* 0x000e620008000a00 */
[----:B------:R-:W-:Y:S01]  /*5cc0*/  MOV R15, 0x0 ;  /* 0x00000000000f7802 */ /* 0x000fe20000000f00 */
[----:B------:R-:W-:Y:S02]  /*5cd0*/  HFMA2 R12, -RZ, RZ, 0, 5.9604644775390625e-08 ;  /* 0x00000001ff0c7431 */ /* 0x000fe400000001ff */
[----:B------:R-:W-:Y:S02]  /*5ce0*/  IMAD.MOV.U32 R8, RZ, RZ, 0x192 ;  /* 0x00000192ff087424 */ /* 0x000fe400078e00ff */
[----:B------:R-:W-:Y:S01]  /*5cf0*/  IMAD.MOV.U32 R13, RZ, RZ, RZ ;  /* 0x000000ffff0d7224 */ /* 0x000fe200078e00ff */
[----:B------:R-:W5:Y:S01]  /*5d00*/  LDCU.64 UR6, c[0x4][0x78] ;  /* 0x01000f00ff0677ac */ /* 0x000f620008000a00 */
[----:B------:R-:W2:Y:S01]  /*5d10*/  LDC.64 R14, c[0x4][R15] ;  /* 0x010000000f0e7b82 */ /* 0x000ea20000000a00 */
[----:B------:R-:W3:Y:S01]  /*5d20*/  LDCU.64 UR4, c[0x4][0x10] ;  /* 0x01000200ff0477ac */ /* 0x000ee20008000a00 */
[----:B-1----:R-:W-:Y:S01]  /*5d30*/  MOV R5, UR9 ;  /* 0x0000000900057c02 */ /* 0x002fe20008000f00 */
[----:B------:R-:W-:Y:S01]  /*5d40*/  IMAD.U32 R4, RZ, RZ, UR8 ;  /* 0x00000008ff047e24 */ /* 0x000fe2000f8e00ff */
[----:B-----5:R-:W-:Y:S01]  /*5d50*/  MOV R7, UR7 ;  /* 0x0000000700077c02 */ /* 0x020fe20008000f00 */
[----:B------:R-:W-:Y:S01]  /*5d60*/  IMAD.U32 R6, RZ, RZ, UR6 ;  /* 0x00000006ff067e24 */ /* 0x000fe2000f8e00ff */
[----:B---3--:R-:W-:Y:S01]  /*5d70*/  MOV R11, UR5 ;  /* 0x00000005000b7c02 */ /* 0x008fe20008000f00 */
[----:B------:R-:W-:Y:S02]  /*5d80*/  IMAD.U32 R10, RZ, RZ, UR4 ;  /* 0x00000004ff0a7e24 */ /* 0x000fe4000f8e00ff */
[----:B------:R-:W-:Y:S07]  /*5d90*/  LEPC R20, `(.L_x_99) ;  /* 0x000000001014794e */ /* 0x000fee0000000000 */
[----:B--2-4-:R-:W-:Y:S05]  /*5da0*/  CALL.ABS.NOINC R14 ;  /* 0x000000000e007343 */ /* 0x014fea0003c00000 */
.L_x_99:
[----:B------:R-:W-:Y:S01]  /*5db0*/  LOP3.LUT P0, RZ, R69, 0x60, RZ, 0xc0, !PT ;  /* 0x0000006045ff7812 */ /* 0x000fe2000780c0ff */
[----:B------:R-:W-:Y:S05]  /*5dc0*/  WARPSYNC.ALL ;  /* 0x0000000000007948 */ /* 0x000fea0003800000 */
[----:B---3--:R-:W-:Y:S01]  /*5dd0*/  IMAD.SHL.U32 R66, R41, 0x100, RZ ;  /* 0x0000010029427824 */ /* 0x008fe200078e00ff */
[----:B------:R-:W-:Y:S01]  /*5de0*/  R2UR UR4, R2 ;  /* 0x00000000020472ca */ /* 0x000fe200000e0000 */
[----:B------:R-:W-:Y:S01]  /*5df0*/  IMAD.SHL.U32 R60, R43, 0x100, RZ ;  /* 0x000001002b3c7824 */ /* 0x000fe200078e00ff */
[----:B------:R-:W-:Y:S01]  /*5e00*/  R2UR UR5, R16 ;  /* 0x00000000100572ca */ /* 0x000fe200000e0000 */
[----:B------:R-:W-:Y:S01]  /*5e10*/  IMAD.SHL.U32 R48, R47, 0x100, RZ ;  /* 0x000001002f307824 */ /* 0x000fe200078e00ff */
[C---:B------:R-:W-:Y:S01]  /*5e20*/  SHF.L.U32 R2, R40.reuse, 0x10, RZ ;  /* 0x0000001028027819 */ /* 0x040fe200000006ff */
[----:B------:R-:W-:Y:S01]  /*5e30*/  IMAD.SHL.U32 R54, R45, 0x100, RZ ;  /* 0x000001002d367824 */ /* 0x000fe200078e00ff */
[C---:B------:R-:W-:Y:S01]  /*5e40*/  PRMT R0, R40.reuse, 0x8880, RZ ;  /* 0x0000888028007816 */ /* 0x040fe200000000ff */
[----:B------:R-:W-:Y:S01]  /*5e50*/  BSSY.RECONVERGENT B0, `(.L_x_100) ;  /* 0x000009f000007945 */ /* 0x000fe20003800200 */
[----:B------:R-:W-:Y:S02]  /*5e60*/  SHF.L.U32 R3, R40, 0x8, RZ ;  /* 0x0000000828037819 */ /* 0x000fe400000006ff */
[----:B------:R-:W-:Y:S02]  /*5e70*/  SHF.R.S32.HI R2, RZ, 0x18, R2 ;  /* 0x00000018ff027819 */ /* 0x000fe40000011402 */
[----:B------:R-:W-:Y:S01]  /*5e80*/  PRMT R68, R41, 0x8880, RZ ;  /* 0x0000888029447816 */ /* 0x000fe200000000ff */
[----:B------:R-:W-:Y:S01]  /*5e90*/  LDTM.16dp32bit_t0_t15.x32 R4, tmem[UR4] ;  /* 0x00000004000479ee */ /* 0x000fe20008a80000 */
[----:B------:R-:W1:Y:S01]  /*5ea0*/  LDTM.16dp32bit_t16_t31.x32 R4, tmem[UR4+0x20] ;  /* 0x00002004000479ee */ /* 0x000e620008aa0000 */
[----:B------:R-:W-:Y:S01]  /*5eb0*/  NOP ;  /* 0x0000000000007918 */ /* 0x000fe20000000000 */
[----:B------:R-:W-:Y:S01]  /*5ec0*/  UIADD3 UR4, UPT, UPT, UR5, 0xb0, URZ ;  /* 0x000000b005047890 */ /* 0x000fe2000fffe0ff */
[----:B------:R-:W-:Y:S02]  /*5ed0*/  SHF.R.S32.HI R40, RZ, 0x18, R40 ;  /* 0x00000018ff287819 */ /* 0x000fe40000011428 */
[C---:B------:R-:W-:Y:S01]  /*5ee0*/  PRMT R65, R42.reuse, 0x8880, RZ ;  /* 0x000088802a417816 */ /* 0x040fe200000000ff */
[----:B------:R-:W-:Y:S01]  /*5ef0*/  UPRMT UR4, UR48, 0x654, UR4 ;  /* 0x0000065430047896 */ /* 0x000fe20008000004 */
[C---:B------:R-:W-:Y:S02]  /*5f00*/  SHF.L.U32 R64, R42.reuse, 0x10, RZ ;  /* 0x000000102a407819 */ /* 0x040fe400000006ff */
[----:B------:R-:W-:Y:S02]  /*5f10*/  SHF.L.U32 R63, R42, 0x8, RZ ;  /* 0x000000082a3f7819 */ /* 0x000fe400000006ff */
[----:B------:R-:W-:Y:S02]  /*5f20*/  SHF.R.S32.HI R42, RZ, 0x18, R42 ;  /* 0x00000018ff2a7819 */ /* 0x000fe4000001142a */
[C---:B------:R-:W-:Y:S02]  /*5f30*/  PRMT R62, R43.reuse, 0x8880, RZ ;  /* 0x000088802b3e7816 */ /* 0x040fe400000000ff */
[----:B-1----:R-:W-:Y:S01]  /*5f40*/  SYNCS.ARRIVE.TRANS64.RED.A1T0 RZ, [UR4], RZ ;  /* 0x000000ffffff79a7 */ /* 0x002fe20008100404 */
[----:B------:R-:W-:Y:S02]  /*5f50*/  SHF.L.U32 R61, R43, 0x10, RZ ;  /* 0x000000102b3d7819 */ /* 0x000fe400000006ff */
[----:B------:R-:W-:Y:S02]  /*5f60*/  SHF.R.S32.HI R43, RZ, 0x18, R43 ;  /* 0x00000018ff2b7819 */ /* 0x000fe4000001142b */
[----:B------:R-:W-:Y:S02]  /*5f70*/  SHF.L.U32 R51, R46, 0x8, RZ ;  /* 0x000000082e337819 */ /* 0x000fe400000006ff */
[----:B------:R-:W-:Y:S01]  /*5f80*/  SHF.R.S32.HI R3, RZ, 0x18, R3 ;  /* 0x00000018ff037819 */ /* 0x000fe20000011403 */
[C---:B----4-:R-:W-:Y:S01]  /*5f90*/  IMAD R4, R38.reuse, R4, RZ ;  /* 0x0000000426047224 */ /* 0x050fe200078e02ff */
[----:B------:R-:W-:Y:S01]  /*5fa0*/  SHF.L.U32 R67, R41, 0x10, RZ ;  /* 0x0000001029437819 */ /* 0x000fe200000006ff */
[C---:B------:R-:W-:Y:S01]  /*5fb0*/  IMAD R5, R38.reuse, R5, RZ ;  /* 0x0000000526057224 */ /* 0x040fe200078e02ff */
[----:B------:R-:W-:Y:S01]  /*5fc0*/  SHF.R.S32.HI R41, RZ, 0x18, R41 ;  /* 0x00000018ff297819 */ /* 0x000fe20000011429 */
[----:B------:R-:W-:Y:S01]  /*5fd0*/  IMAD R6, R38, R6, RZ ;  /* 0x0000000626067224 */ /* 0x000fe200078e02ff */
[----:B------:R-:W-:Y:S01]  /*5fe0*/  PRMT R59, R44, 0x8880, RZ ;  /* 0x000088802c3b7816 */ /* 0x000fe200000000ff */
[----:B------:R-:W-:Y:S01]  /*5ff0*/  IMAD R4, R0, R39, R4 ;  /* 0x0000002700047224 */ /* 0x000fe200078e0204 */
[----:B------:R-:W-:Y:S01]  /*6000*/  MOV R0, R68 ;  /* 0x0000004400007202 */ /* 0x000fe20000000f00 */
[----:B------:R-:W-:Y:S01]  /*6010*/  IMAD R7, R38, R7, RZ ;  /* 0x0000000726077224 */ /* 0x000fe200078e02ff */
[----:B------:R-:W-:Y:S01]  /*6020*/  SHF.L.U32 R58, R44, 0x10, RZ ;  /* 0x000000102c3a7819 */ /* 0x000fe200000006ff */
[-C--:B------:R-:W-:Y:S01]  /*6030*/  IMAD R5, R2, R39.reuse, R5 ;  /* 0x0000002702057224 */ /* 0x080fe200078e0205 */
[----:B------:R-:W-:Y:S01]  /*6040*/  SHF.R.S32.HI R2, RZ, 0x18, R67 ;  /* 0x00000018ff027819 */ /* 0x000fe20000011443 */
[-C--:B------:R-:W-:Y:S01]  /*6050*/  IMAD R6, R3, R39.reuse, R6 ;  /* 0x0000002703067224 */ /* 0x080fe200078e0206 */
[----:B------:R-:W-:Y:S01]  /*6060*/  SHF.R.S32.HI R3, RZ, 0x18, R66 ;  /* 0x00000018ff037819 */ /* 0x000fe20000011442 */
[----:B------:R-:W-:Y:S01]  /*6070*/  IMAD R8, R38, R8, RZ ;  /* 0x0000000826087224 */ /* 0x000fe200078e02ff */
[C---:B------:R-:W-:Y:S01]  /*6080*/  PRMT R56, R45.reuse, 0x8880, RZ ;  /* 0x000088802d387816 */ /* 0x040fe200000000ff */
[----:B------:R-:W-:Y:S01]  /*6090*/  IMAD R7, R40, R39, R7 ;  /* 0x0000002728077224 */ /* 0x000fe200078e0207 */
[----:B------:R-:W-:Y:S01]  /*60a0*/  MOV R40, R65 ;  /* 0x0000004100287202 */ /* 0x000fe20000000f00 */
[----:B------:R-:W-:Y:S01]  /*60b0*/  IMAD R9, R38, R9, RZ ;  /* 0x0000000926097224 */ /* 0x000fe200078e02ff */
[----:B------:R-:W-:Y:S01]  /*60c0*/  SHF.L.U32 R55, R45, 0x10, RZ ;  /* 0x000000102d377819 */ /* 0x000fe200000006ff */
[-C--:B------:R-:W-:Y:S01]  /*60d0*/  IMAD R8, R0, R39.reuse, R8 ;  /* 0x0000002700087224 */ /* 0x080fe200078e0208 */
[----:B------:R-:W-:Y:S01]  /*60e0*/  PRMT R53, R46, 0x8880, RZ ;  /* 0x000088802e357816 */ /* 0x000fe200000000ff */
[----:B------:R-:W-:Y:S01]  /*60f0*/  IMAD R10, R38, R10, RZ ;  /* 0x0000000a260a7224 */ /* 0x000fe200078e02ff */
[----:B------:R-:W-:Y:S01]  /*6100*/  SHF.R.S32.HI R45, RZ, 0x18, R45 ;  /* 0x00000018ff2d7819 */ /* 0x000fe2000001142d */
[----:B------:R-:W-:Y:S01]  /*6110*/  IMAD R9, R2, R39, R9 ;  /* 0x0000002702097224 */ /* 0x000fe200078e0209 */
[----:B------:R-:W-:Y:S01]  /*6120*/  SHF.L.U32 R52, R46, 0x10, RZ ;  /* 0x000000102e347819 */ /* 0x000fe200000006ff */
[C---:B------:R-:W-:Y:S01]  /*6130*/  IMAD R0, R38.reuse, R20, RZ ;  /* 0x0000001426007224 */ /* 0x040fe200078e02ff */
[C---:B------:R-:W-:Y:S01]  /*6140*/  PRMT R50, R47.reuse, 0x8880, RZ ;  /* 0x000088802f327816 */ /* 0x040fe200000000ff */
[C---:B------:R-:W-:Y:S01]  /*6150*/  IMAD R11, R38.reuse, R11, RZ ;  /* 0x0000000b260b7224 */ /* 0x040fe200078e02ff */
[----:B------:R-:W-:Y:S01]  /*6160*/  SHF.R.S32.HI R46, RZ, 0x18, R46 ;  /* 0x00000018ff2e7819 */ /* 0x000fe2000001142e */
[C---:B------:R-:W-:Y:S01]  /*6170*/  IMAD R2, R38.reuse, R21, RZ ;  /* 0x0000001526027224 */ /* 0x040fe200078e02ff */
[----:B------:R-:W-:Y:S01]  /*6180*/  SHF.L.U32 R49, R47, 0x10, RZ ;  /* 0x000000102f317819 */ /* 0x000fe200000006ff */
[C---:B------:R-:W-:Y:S01]  /*6190*/  IMAD R20, R38.reuse, R24, RZ ;  /* 0x0000001826147224 */ /* 0x040fe200078e02ff */
[----:B------:R-:W-:Y:S01]  /*61a0*/  SHF.R.S32.HI R47, RZ, 0x18, R47 ;  /* 0x00000018ff2f7819 */ /* 0x000fe2000001142f */
[----:B------:R-:W-:Y:S01]  /*61b0*/  IMAD R21, R38, R25, RZ ;  /* 0x0000001926157224 */ /* 0x000fe200078e02ff */
[----:B------:R-:W-:Y:S01]  /*61c0*/  SHF.L.U32 R57, R44, 0x8, RZ ;  /* 0x000000082c397819 */ /* 0x000fe200000006ff */
[----:B------:R-:W-:Y:S01]  /*61d0*/  IMAD R24, R38, R28, RZ ;  /* 0x0000001c26187224 */ /* 0x000fe200078e02ff */
[----:B------:R-:W-:Y:S01]  /*61e0*/  SHF.R.S32.HI R44, RZ, 0x18, R44 ;  /* 0x00000018ff2c7819 */ /* 0x000fe2000001142c */
[----:B------:R-:W-:Y:S01]  /*61f0*/  IMAD R10, R3, R39, R10 ;  /* 0x00000027030a7224 */ /* 0x000fe200078e020a */
[----:B------:R-:W-:Y:S01]  /*6200*/  IADD3 R36, PT, PT, R36, 0x1, RZ ;  /* 0x0000000124247810 */ /* 0x000fe20007ffe0ff */
[C---:B------:R-:W-:Y:S02]  /*6210*/  IMAD R12, R38.reuse, R12, RZ ;  /* 0x0000000c260c7224 */ /* 0x040fe400078e02ff */
[C---:B------:R-:W-:Y:S02]  /*6220*/  IMAD R25, R38.reuse, R29, RZ ;  /* 0x0000001d26197224 */ /* 0x040fe400078e02ff */
[C---:B------:R-:W-:Y:S01]  /*6230*/  IMAD R28, R38.reuse, R32, RZ ;  /* 0x00000020261c7224 */ /* 0x040fe200078e02ff */
[----:B------:R-:W-:Y:S01]  /*6240*/  SHF.R.S32.HI R32, RZ, 0x18, R64 ;  /* 0x00000018ff207819 */ /* 0x000fe20000011440 */
[C---:B------:R-:W-:Y:S01]  /*6250*/  IMAD R29, R38.reuse, R33, RZ ;  /* 0x00000021261d7224 */ /* 0x040fe200078e02ff */
[----:B------:R-:W-:Y:S01]  /*6260*/  I2IP.S8.S32.SAT R33, R7, R6, RZ ;  /* 0x0000000607217239 */ /* 0x000fe200000014ff */
[----:B------:R-:W-:Y:S01]  /*6270*/  IMAD R11, R41, R39, R11 ;  /* 0x00000027290b7224 */ /* 0x000fe200078e020b */
[----:B------:R-:W-:Y:S01]  /*6280*/  MOV R7, R62 ;  /* 0x0000003e00077202 */ /* 0x000fe20000000f00 */
[C---:B------:R-:W-:Y:S01]  /*6290*/  IMAD R13, R38.reuse, R13, RZ ;  /* 0x0000000d260d7224 */ /* 0x040fe200078e02ff */
[----:B------:R-:W-:Y:S01]  /*62a0*/  SHF.R.S32.HI R6, RZ, 0x18, R63 ;  /* 0x00000018ff067819 */ /* 0x000fe2000001143f */
[----:B------:R-:W-:Y:S01]  /*62b0*/  IMAD R14, R38, R14, RZ ;  /* 0x0000000e260e7224 */ /* 0x000fe200078e02ff */
[----:B------:R-:W-:Y:S01]  /*62c0*/  I2IP.S8.S32.SAT R41, R11, R10, RZ ;  /* 0x0000000a0b297239 */ /* 0x000fe200000014ff */
[----:B------:R-:W-:Y:S01]  /*62d0*/  IMAD R12, R40, R39, R12 ;  /* 0x00000027280c7224 */ /* 0x000fe200078e020c */
[----:B------:R-:W-:Y:S01]  /*62e0*/  I2IP.S8.S32.SAT R40, R5, R4, R33 ;  /* 0x0000000405287239 */ /* 0x000fe20000001421 */
[----:B------:R-:W-:Y:S01]  /*62f0*/  IMAD R15, R38, R15, RZ ;  /* 0x0000000f260f7224 */ /* 0x000fe200078e02ff */
[----:B------:R-:W-:Y:S01]  /*6300*/  I2IP.S8.S32.SAT R41, R9, R8, R41 ;  /* 0x0000000809297239 */ /* 0x000fe20000001429 */
[-C--:B------:R-:W-:Y:S01]  /*6310*/  IMAD R13, R32, R39.reuse, R13 ;  /* 0x00000027200d7224 */ /* 0x080fe200078e020d */
[----:B------:R-:W-:Y:S01]  /*6320*/  SHF.R.S32.HI R10, RZ, 0x18, R61 ;  /* 0x00000018ff0a7819 */ /* 0x000fe2000001143d */
[----:B------:R-:W-:Y:S01]  /*6330*/  IMAD R16, R38, R16, RZ ;  /* 0x0000001026107224 */ /* 0x000fe200078e02ff */
[----:B------:R-:W-:Y:S01]  /*6340*/  SHF.R.S32.HI R5, RZ, 0x18, R58 ;  /* 0x00000018ff057819 */ /* 0x000fe2000001143a */
[----:B------:R-:W-:Y:S01]  /*6350*/  IMAD R14, R6, R39, R14 ;  /* 0x00000027060e7224 */ /* 0x000fe200078e020e */
[----:B------:R-:W-:Y:S01]  /*6360*/  SHF.R.S32.HI R11, RZ, 0x18, R60 ;  /* 0x00000018ff0b7819 */ /* 0x000fe2000001143c */
[----:B------:R-:W-:Y:S01]  /*6370*/  IMAD R17, R38, R17, RZ ;  /* 0x0000001126117224 */ /* 0x000fe200078e02ff */
[----:B------:R-:W-:Y:S01]  /*6380*/  SHF.R.S32.HI R6, RZ, 0x18, R57 ;  /* 0x00000018ff067819 */ /* 0x000fe20000011439 */
[-C--:B------:R-:W-:Y:S02]  /*6390*/  IMAD R15, R42, R39.reuse, R15 ;  /* 0x000000272a0f7224 */ /* 0x080fe400078e020f */
[C---:B------:R-:W-:Y:S02]  /*63a0*/  IMAD R18, R38.reuse, R18, RZ ;  /* 0x0000001226127224 */ /* 0x040fe400078e02ff */
[----:B------:R-:W-:Y:S01]  /*63b0*/  IMAD R16, R7, R39, R16 ;  /* 0x0000002707107224 */ /* 0x000fe200078e0210 */
[----:B------:R-:W-:Y:S01]  /*63c0*/  I2IP.S8.S32.SAT R14, R15, R14, RZ ;  /* 0x0000000e0f0e7239 */ /* 0x000fe200000014ff */
[----:B------:R-:W-:Y:S01]  /*63d0*/  IMAD R19, R38, R19, RZ ;  /* 0x0000001326137224 */ /* 0x000fe200078e02ff */
[----:B------:R-:W-:Y:S01]  /*63e0*/  SHF.R.S32.HI R7, RZ, 0x18, R48 ;  /* 0x00000018ff077819 */ /* 0x000fe20000011430 */
[-C--:B------:R-:W-:Y:S01]  /*63f0*/  IMAD R17, R10, R39.reuse, R17 ;  /* 0x000000270a117224 */ /* 0x080fe200078e0211 */
[----:B------:R-:W-:Y:S01]  /*6400*/  I2IP.S8.S32.SAT R42, R13, R12, R14 ;  /* 0x0000000c0d2a7239 */ /* 0x000fe2000000140e */
[-C--:B------:R-:W-:Y:S02]  /*6410*/  IMAD R18, R11, R39.reuse, R18 ;  /* 0x000000270b127224 */ /* 0x080fe400078e0212 */
[----:B------:R-:W-:Y:S02]  /*6420*/  IMAD.MOV.U32 R4, RZ, RZ, R59 ;  /* 0x000000ffff047224 */ /* 0x000fe400078e003b */
[-C--:B------:R-:W-:Y:S02]  /*6430*/  IMAD R19, R43, R39.reuse, R19 ;  /* 0x000000272b137224 */ /* 0x080fe400078e0213 */
[----:B------:R-:W-:Y:S02]  /*6440*/  IMAD R3, R38, R22, RZ ;  /* 0x0000001626037224 */ /* 0x000fe400078e02ff */
[----:B------:R-:W-:Y:S01]  /*6450*/  IMAD R0, R4, R39, R0 ;  /* 0x0000002704007224 */ /* 0x000fe200078e0200 */
[----:B------:R-:W-:Y:S01]  /*6460*/  I2IP.S8.S32.SAT R18, R19, R18, RZ ;  /* 0x0000001213127239 */ /* 0x000fe200000014ff */
[----:B------:R-:W-:Y:S01]  /*6470*/  IMAD R23, R38, R23, RZ ;  /* 0x0000001726177224 */ /* 0x000fe200078e02ff */
[----:B------:R-:W-:Y:S01]  /*6480*/  MOV R4, R56 ;  /* 0x0000003800047202 */ /* 0x000fe20000000f00 */
[-C--:B------:R-:W-:Y:S01]  /*6490*/  IMAD R2, R5, R39.reuse, R2 ;  /* 0x0000002705027224 */ /* 0x080fe200078e0202 */
[----:B------:R-:W-:Y:S01]  /*64a0*/  I2IP.S8.S32.SAT R43, R17, R16, R18 ;  /* 0x00000010112b7239 */ /* 0x000fe20000001412 */
[-C--:B------:R-:W-:Y:S01]  /*64b0*/  IMAD R3, R6, R39.reuse, R3 ;  /* 0x0000002706037224 */ /* 0x080fe200078e0203 */
[----:B------:R-:W-:Y:S01]  /*64c0*/  SHF.R.S32.HI R5, RZ, 0x18, R55 ;  /* 0x00000018ff057819 */ /* 0x000fe20000011437 */
[-C--:B------:R-:W-:Y:S01]  /*64d0*/  IMAD R23, R44, R39.reuse, R23 ;  /* 0x000000272c177224 */ /* 0x080fe200078e0217 */
[----:B------:R-:W-:Y:S01]  /*64e0*/  SHF.R.S32.HI R6, RZ, 0x18, R54 ;  /* 0x00000018ff067819 */ /* 0x000fe20000011436 */
[----:B------:R-:W-:Y:S01]  /*64f0*/  IMAD R22, R38, R26, RZ ;  /* 0x0000001a26167224 */ /* 0x000fe200078e02ff */
[----:B------:R1:W-:Y:S01]  /*6500*/  STS.128 [R79+UR44+0x1200], R40 ;  /* 0x001200284f007988 */ /* 0x0003e20008000c2c */
[----:B------:R-:W-:Y:S01]  /*6510*/  IMAD R20, R4, R39, R20 ;  /* 0x0000002704147224 */ /* 0x000fe200078e0214 */
[----:B------:R-:W-:Y:S01]  /*6520*/  I2IP.S8.S32.SAT R3, R23, R3, RZ ;  /* 0x0000000317037239 */ /* 0x000fe200000014ff */
[----:B------:R-:W-:Y:S01]  /*6530*/  IMAD R27, R38, R27, RZ ;  /* 0x0000001b261b7224 */ /* 0x000fe200078e02ff */
[----:B------:R-:W-:Y:S01]  /*6540*/  MOV R4, R53 ;  /* 0x0000003500047202 */ /* 0x000fe20000000f00 */
[-C--:B------:R-:W-:Y:S01]  /*6550*/  IMAD R21, R5, R39.reuse, R21 ;  /* 0x0000002705157224 */ /* 0x080fe200078e0215 */
[----:B------:R-:W-:Y:S01]  /*6560*/  SHF.R.S32.HI R5, RZ, 0x18, R52 ;  /* 0x00000018ff057819 */ /* 0x000fe20000011434 */
[-C--:B------:R-:W-:Y:S01]  /*6570*/  IMAD R22, R6, R39.reuse, R22 ;  /* 0x0000002706167224 */ /* 0x080fe200078e0216 */
[----:B------:R-:W-:Y:S01]  /*6580*/  SHF.R.S32.HI R6, RZ, 0x18, R49 ;  /* 0x00000018ff067819 */ /* 0x000fe20000011431 */
[-C--:B------:R-:W-:Y:S02]  /*6590*/  IMAD R27, R45, R39.reuse, R27 ;  /* 0x000000272d1b7224 */ /* 0x080fe400078e021b */
[-C--:B------:R-:W-:Y:S01]  /*65a0*/  IMAD R24, R4, R39.reuse, R24 ;  /* 0x0000002704187224 */ /* 0x080fe200078e0218 */
[----:B------:R-:W-:Y:S01]  /*65b0*/  SHF.R.S32.HI R4, RZ, 0x18, R51 ;  /* 0x00000018ff047819 */ /* 0x000fe20000011433 */
[C---:B------:R-:W-:Y:S02]  /*65c0*/  IMAD R26, R38.reuse, R30, RZ ;  /* 0x0000001e261a7224 */ /* 0x040fe400078e02ff */
[----:B------:R-:W-:Y:S01]  /*65d0*/  IMAD R25, R5, R39, R25 ;  /* 0x0000002705197224 */ /* 0x000fe200078e0219 */
[----:B------:R-:W-:Y:S01]  /*65e0*/  MOV R5, R50 ;  /* 0x0000003200057202 */ /* 0x000fe20000000f00 */
[----:B------:R-:W-:Y:S02]  /*65f0*/  IMAD R31, R38, R31, RZ ;  /* 0x0000001f261f7224 */ /* 0x000fe400078e02ff */
[-C--:B------:R-:W-:Y:S01]  /*6600*/  IMAD R26, R4, R39.reuse, R26 ;  /* 0x00000027041a7224 */ /* 0x080fe200078e021a */
[----:B------:R-:W-:Y:S01]  /*6610*/  I2IP.S8.S32.SAT R4, R2, R0, R3 ;  /* 0x0000000002047239 */ /* 0x000fe20000001403 */
[-C--:B------:R-:W-:Y:S02]  /*6620*/  IMAD R31, R46, R39.reuse, R31 ;  /* 0x000000272e1f7224 */ /* 0x080fe400078e021f */
[-C--:B------:R-:W-:Y:S01]  /*6630*/  IMAD R28, R5, R39.reuse, R28 ;  /* 0x00000027051c7224 */ /* 0x080fe200078e021c */
[----:B------:R-:W-:Y:S01]  /*6640*/  I2IP.S8.S32.SAT R5, R27, R22, RZ ;  /* 0x000000161b057239 */ /* 0x000fe200000014ff */
[----:B------:R-:W-:Y:S02]  /*6650*/  IMAD R30, R38, R34, RZ ;  /* 0x00000022261e7224 */ /* 0x000fe400078e02ff */
[----:B------:R-:W-:Y:S01]  /*6660*/  IMAD R29, R6, R39, R29 ;  /* 0x00000027061d7224 */ /* 0x000fe200078e021d */
[----:B------:R-:W-:Y:S01]  /*6670*/  I2IP.S8.S32.SAT R6, R31, R26, RZ ;  /* 0x0000001a1f067239 */ /* 0x000fe200000014ff */
[----:B------:R-:W-:Y:S01]  /*6680*/  IMAD R35, R38, R35, RZ ;  /* 0x0000002326237224 */ /* 0x000fe200078e02ff */
[----:B------:R-:W-:Y:S01]  /*6690*/  I2IP.S8.S32.SAT R5, R21, R20, R5 ;  /* 0x0000001415057239 */ /* 0x000fe20000001405 */
[-C--:B------:R-:W-:Y:S01]  /*66a0*/  IMAD R30, R7, R39.reuse, R30 ;  /* 0x00000027071e7224 */ /* 0x080fe200078e021e */
[----:B------:R-:W-:Y:S01]  /*66b0*/  I2IP.S8.S32.SAT R6, R25, R24, R6 ;  /* 0x0000001819067239 */ /* 0x000fe20000001406 */
[----:B------:R-:W-:Y:S05]  /*66c0*/  IMAD R35, R47, R39, R35 ;  /* 0x000000272f237224 */ /* 0x000fea00078e0223 */
[----:B------:R-:W-:Y:S04]  /*66d0*/  I2IP.S8.S32.SAT R7, R35, R30, RZ ;  /* 0x0000001e23077239 */ /* 0x000fe800000014ff */
[----:B------:R-:W-:Y:S05]  /*66e0*/  I2IP.S8.S32.SAT R7, R29, R28, R7 ;  /* 0x0000001c1d077239 */ /* 0x000fea0000001407 */
[----:B------:R1:W-:Y:S01]  /*66f0*/  STS.128 [R78+0x1010], R4 ;  /* 0x001010044e007388 */ /* 0x0003e20000000c00 */
[----:B------:R-:W-:Y:S01]  /*6700*/  @!PT LDS RZ, [RZ] ;  /* 0x00000000fffff984 */ /* 0x000fe20000000800 */
[----:B------:R-:W-:Y:S01]  /*6710*/  @!PT LDS RZ, [RZ] ;  /* 0x00000000fffff984 */ /* 0x000fe20000000800 */
[----:B------:R-:W-:Y:S01]  /*6720*/  @!PT LDS RZ, [RZ] ;  /* 0x00000000fffff984 */ /* 0x000fe20000000800 */
[----:B------:R-:W-:Y:S01]  /*6730*/  @!PT LDS RZ, [RZ] ;  /* 0x00000000fffff984 */ /* 0x000fe20000000800 */
[----:B------:R3:W-:Y:S07]  /*6740*/  MEMBAR.ALL.CTA ;  /* 0x0000000000007992 */ /* 0x0007ee0000008000 */
[----:B---3--:R-:W3:Y:S02]  /*6750*/  FENCE.VIEW.ASYNC.S ;  /* 0x00000000000073c6 */ /* 0x008ee40000000000 */
[----:B---3--:R-:W-:Y:S06]  /*6760*/  BAR.SYNC.DEFER_BLOCKING 0x1, 0x80 ;  /* 0x0042000000007b1d */ /* 0x008fec0000010000 */
[----:B------:R-:W-:Y:S05]  /*6770*/  @P0 BRA `(.L_x_101) ;  /* 0x0000000000300947 */ /* 0x000fea0003800000 */
[----:B------:R-:W-:Y:S02]  /*6780*/  UIADD3 UR4, UPT, UPT, UR44, 0x1200, URZ ;  /* 0x000012002c047890 */ /* 0x000fe4000fffe0ff */
[----:B------:R-:W-:Y:S02]  /*6790*/  USHF.L.U32 UR9, UR45, 0x6, URZ ;  /* 0x000000062d097899 */ /* 0x000fe400080006ff */
[----:B------:R-:W-:Y:S02]  /*67a0*/  USHF.L.U32 UR10, UR46, 0x6, URZ ;  /* 0x000000062e0a7899 */ /* 0x000fe400080006ff */
[----:B------:R-:W-:Y:S01]  /*67b0*/  MOV R86, UR4 ;  /* 0x0000000400567c02 */ /* 0x000fe20008000f00 */
[----:B------:R-:W-:Y:S01]  /*67c0*/  UIADD3 UR4, UP0, UPT, UR62, 0x680, URZ ;  /* 0x000006803e047890 */ /* 0x000fe2000ff1e0ff */
[----:B------:R-:W-:Y:S02]  /*67d0*/  UMOV UR11, UR36 ;  /* 0x00000024000b7c82 */ /* 0x000fe40008000000 */
[----:B------:R-:W-:Y:S01]  /*67e0*/  R2UR UR8, R86 ;  /* 0x00000000560872ca */ /* 0x000fe200000e0000 */
[----:B------:R-:W-:Y:S11]  /*67f0*/  UIADD3.X UR5, UPT, UPT, URZ, UR63, URZ, UP0, !UPT ;  /* 0x0000003fff057290 */ /* 0x000ff600087fe4ff */
[----:B------:R-:W-:Y:S01]  /*6800*/  @!UPT UIADD3 URZ, UPT, UPT, URZ, URZ, URZ ;  /* 0x000000fffffff290 */ /* 0x000fe2000fffe0ff */
[----:B------:R3:W-:Y:S01]  /*6810*/  UTMASTG.3D [UR8], [UR4] ;  /* 0x00000008040073b5 */ /* 0x0007e20008010000 */
[----:B------:R0:W-:Y:S01]  /*6820*/  UTMACMDFLUSH ;  /* 0x00000000000079b7 */ /* 0x0001e20000000000 */
[----:B---3--:R-:W-:Y:S04]  /*6830*/  DEPBAR.LE SB0, 0x0 ;  /* 0x000080000000791a */ /* 0x008fe80000000000 */
.L_x_101:
[----:B------:R-:W-:Y:S05]  /*6840*/  BSYNC.RECONVERGENT B0 ;  /* 0x0000000000007941 */ /* 0x000fea0003800200 */
.L_x_100:
[----:B------:R-:W-:Y:S01]  /*6850*/  BAR.SYNC.DEFER_BLOCKING 0x1, 0x80 ;  /* 0x0042000000007b1d */ /* 0x000fe20000010000 */
[----:B------:R-:W-:Y:S01]  /*6860*/  ISETP.NE.AND P0, PT, R82, 0x2, PT ;  /* 0x000000025200780c */ /* 0x000fe20003f05270 */
[----:B------:R-:W-:Y:S01]  /*6870*/  UISETP.NE.AND UP0, UPT, UR47, URZ, UPT ;  /* 0x000000ff2f00728c */ /* 0x000fe2000bf05270 */
[----:B------:R-:W-:Y:S01]  /*6880*/  ISETP.NE.AND P1, PT, R36, 0x4, PT ;  /* 0x000000042400780c */ /* 0x000fe20003f25270 */
[----:B------:R-:W-:Y:S01]  /*6890*/  UIADD3 UR45, UPT, UPT, UR37, UR57, URZ ;  /* 0x00000039252d7290 */ /* 0x000fe2000fffe0ff */
[----:B------:R-:W-:Y:S01]  /*68a0*/  SEL R2, RZ, 0x1, P0 ;  /* 0x00000001ff027807 */ /* 0x000fe20000000000 */
[----:B------:R-:W-:Y:S01]  /*68b0*/  UIADD3 UR46, UPT, UPT, UR38, UR60, URZ ;  /* 0x0000003c262e7290 */ /* 0x000fe2000fffe0ff */
[----:B------:R-:W-:Y:S02]  /*68c0*/  SEL R0, RZ, 0x1, P1 ;  /* 0x00000001ff007807 */ /* 0x000fe40000800000 */
[----:B------:R-:W-:Y:S02]  /*68d0*/  LOP3.LUT R84, R84, R2, RZ, 0x3c, !PT ;  /* 0x0000000254547212 */ /* 0x000fe400078e3cff */
[----:B------:R-:W-:Y:S02]  /*68e0*/  LOP3.LUT R85, R85, R0, RZ, 0x3c, !PT ;  /* 0x0000000055557212 */ /* 0x000fe400078e3cff */
[----:B------:R-:W-:Y:S02]  /*68f0*/  SEL R82, R82, RZ, P0 ;  /* 0x000000ff52527207 */ /* 0x000fe40000000000 */
[----:B------:R-:W-:Y:S01]  /*6900*/  SEL R36, R36, RZ, P1 ;  /* 0x000000ff24247207 */ /* 0x000fe20000800000 */
[----:B------:R-:W-:Y:S01]  /*6910*/  UMOV UR36, UR51 ;  /* 0x0000003300247c82 */ /* 0x000fe20008000000 */
[----:B------:R-:W-:Y:S05]  /*6920*/  BRA.U UP0, `(.L_x_102) ;  /* 0xffffffe500107547 */ /* 0x000fea000b83ffff */
[----:B------:R-:W-:Y:S05]  /*6930*/  EXIT ;  /* 0x000000000000794d */ /* 0x000fea0003800000 */
.L_x_24:
[----:B---3--:R3:W4:Y:S02]  /*6940*/  SYNCS.PHASECHK.TRANS64.TRYWAIT P0, [R0+URZ+0xe0], R2 ;  /* 0x0000e002000075a7 */ /* 0x00872400080011ff */
[----:B----4-:R-:W-:Y:S05]  /*6950*/  @!P0 NANOSLEEP.SYNCS 0x989680 ;  /* 0x009896800000895d */ /* 0x010fea0003900000 */
[----:B------:R-:W4:Y:S02]  /*6960*/  @!P0 SYNCS.PHASECHK.TRANS64 P0, [R0+URZ+0xe0], R2 ;  /* 0x0000e002000085a7 */ /* 0x000f2400080010ff */
[----:B----4-:R-:W-:Y:S05]  /*6970*/  @!P0 BRA `(.L_x_24) ;  /* 0xfffffffc00f08947 */ /* 0x010fea000383ffff */
[----:B------:R-:W-:Y:S05]  /*6980*/  BRA `(.L_x_103) ;  /* 0xffffffac009c7947 */ /* 0x000fea000383ffff */
.L_x_27:
[----:B--2---:R-:W-:-:S07]  /*6990*/  MOV R0, UR33 ;  /* 0x0000002100007c02 */ /* 0x004fce0008000f00 */
.L_x_104:
[----:B--2---:R2:W3:Y:S02]  /*69a0*/  SYNCS.PHASECHK.TRANS64.TRYWAIT P0, [R0+URZ+0x28], R3 ;  /* 0x00002803000075a7 */ /* 0x0044e400080011ff */
[----:B---3--:R-:W-:Y:S05]  /*69b0*/  @!P0 NANOSLEEP.SYNCS 0x989680 ;  /* 0x009896800000895d */ /* 0x008fea0003900000 */
[----:B------:R-:W3:Y:S02]  /*69c0*/  @!P0 SYNCS.PHASECHK.TRANS64 P0, [R0+URZ+0x28], R3 ;  /* 0x00002803000085a7 */ /* 0x000ee400080010ff */
[----:B---3--:R-:W-:Y:S05]  /*69d0*/  @!P0 BRA `(.L_x_104) ;  /* 0xfffffffc00f08947 */ /* 0x008fea000383ffff */
[----:B------:R-:W-:Y:S05]  /*69e0*/  BRA `(.L_x_26) ;  /* 0xffffffac00e47947 */ /* 0x000fea000383ffff */
.L_x_34:
[----:B-1----:R-:W-:-:S07]  /*69f0*/  MOV R0, UR17 ;  /* 0x0000001100007c02 */ /* 0x002fce0008000f00 */
.L_x_105:
[----:B-1----:R1:W2:Y:S02]  /*6a00*/  SYNCS.PHASECHK.TRANS64.TRYWAIT P0, [R0+URZ+0x28], R3 ;  /* 0x00002803000075a7 */ /* 0x0022a400080011ff */
[----:B--2---:R-:W-:Y:S05]  /*6a10*/  @!P0 NANOSLEEP.SYNCS 0x989680 ;  /* 0x009896800000895d */ /* 0x004fea0003900000 */
[----:B------:R-:W2:Y:S02]  /*6a20*/  @!P0 SYNCS.PHASECHK.TRANS64 P0, [R0+URZ+0x28], R3 ;  /* 0x00002803000085a7 */ /* 0x000ea400080010ff */
[----:B--2---:R-:W-:Y:S05]  /*6a30*/  @!P0 BRA `(.L_x_105) ;  /* 0xfffffffc00f08947 */ /* 0x004fea000383ffff */
[----:B------:R-:W-:Y:S05]  /*6a40*/  BRA `(.L_x_33) ;  /* 0xffffffb000a07947 */ /* 0x000fea000383ffff */
.L_x_39:
[----:B-1----:R1:W2:Y:S02]  /*6a50*/  SYNCS.PHASECHK.TRANS64.TRYWAIT P0, [R3+URZ+0x70], R0 ;  /* 0x00007000030075a7 */ /* 0x0022a400080011ff */
[----:B--2---:R-:W-:Y:S05]  /*6a60*/  @!P0 NANOSLEEP.SYNCS 0x989680 ;  /* 0x009896800000895d */ /* 0x004fea0003900000 */
[----:B------:R-:W2:Y:S02]  /*6a70*/  @!P0 SYNCS.PHASECHK.TRANS64 P0, [R3+URZ+0x70], R0 ;  /* 0x00007000030085a7 */ /* 0x000ea400080010ff */
[----:B--2---:R-:W-:Y:S05]  /*6a80*/  @!P0 BRA `(.L_x_39) ;  /* 0xfffffffc00f08947 */ /* 0x004fea000383ffff */
[----:B------:R-:W-:Y:S05]  /*6a90*/  BRA `(.L_x_106) ;  /* 0xffffffb400447947 */ /* 0x000fea000383ffff */
.L_x_43:
[----:B------:R-:W-:-:S07]  /*6aa0*/  MOV R0, UR4 ;  /* 0x0000000400007c02 */ /* 0x000fce0008000f00 */
.L_x_107:
[----:B-1----:R1:W2:Y:S02]  /*6ab0*/  SYNCS.PHASECHK.TRANS64.TRYWAIT P0, [R0+URZ], R2 ;  /* 0x00000002000075a7 */ /* 0x0022a400080011ff */
[----:B--2---:R-:W-:Y:S05]  /*6ac0*/  @!P0 NANOSLEEP.SYNCS 0x989680 ;  /* 0x009896800000895d */ /* 0x004fea0003900000 */
[----:B------:R-:W2:Y:S02]  /*6ad0*/  @!P0 SYNCS.PHASECHK.TRANS64 P0, [R0+URZ], R2 ;  /* 0x00000002000085a7 */ /* 0x000ea400080010ff */
[----:B--2---:R-:W-:Y:S05]  /*6ae0*/  @!P0 BRA `(.L_x_107) ;  /* 0xfffffffc00f08947 */ /* 0x004fea000383ffff */
[----:B------:R-:W-:Y:S05]  /*6af0*/  BRA `(.L_x_108) ;  /* 0xffffffb800e87947 */ /* 0x000fea000383ffff */
.L_x_44:
[----:B------:R-:W-:-:S07]  /*6b00*/  MOV R0, UR5 ;  /* 0x0000000500007c02 */ /* 0x000fce0008000f00 */
.L_x_109:
[----:B-1----:R1:W2:Y:S02]  /*6b10*/  SYNCS.PHASECHK.TRANS64.TRYWAIT P0, [R0+URZ], R3 ;  /* 0x00000003000075a7 */ /* 0x0022a400080011ff */
[----:B--2---:R-:W-:Y:S05]  /*6b20*/  @!P0 NANOSLEEP.SYNCS 0x989680 ;  /* 0x009896800000895d */ /* 0x004fea0003900000 */
[----:B------:R-:W2:Y:S02]  /*6b30*/  @!P0 SYNCS.PHASECHK.TRANS64 P0, [R0+URZ], R3 ;  /* 0x00000003000085a7 */ /* 0x000ea400080010ff */
[----:B--2---:R-:W-:Y:S05]  /*6b40*/  @!P0 BRA `(.L_x_109) ;  /* 0xfffffffc00f08947 */ /* 0x004fea000383ffff */
[----:B------:R-:W-:Y:S05]  /*6b50*/  BRA `(.L_x_110) ;  /* 0xffffffb800f47947 */ /* 0x000fea000383ffff */
.L_x_45:
[----:B------:R-:W-:-:S07]  /*6b60*/  MOV R0, UR5 ;  /* 0x0000000500007c02 */ /* 0x000fce0008000f00 */
.L_x_111:
[----:B-1----:R1:W2:Y:S02]  /*6b70*/  SYNCS.PHASECHK.TRANS64.TRYWAIT P0, [R0+URZ], R3 ;  /* 0x00000003000075a7 */ /* 0x0022a400080011ff */
[----:B--2---:R-:W-:Y:S05]  /*6b80*/  @!P0 NANOSLEEP.SYNCS 0x989680 ;  /* 0x009896800000895d */ /* 0x004fea0003900000 */
[----:B------:R-:W2:Y:S02]  /*6b90*/  @!P0 SYNCS.PHASECHK.TRANS64 P0, [R0+URZ], R3 ;  /* 0x00000003000085a7 */ /* 0x000ea400080010ff */
[----:B--2---:R-:W-:Y:S05]  /*6ba0*/  @!P0 BRA `(.L_x_111) ;  /* 0xfffffffc00f08947 */ /* 0x004fea000383ffff */
[----:B------:R-:W-:Y:S05]  /*6bb0*/  BRA `(.L_x_112) ;  /* 0xffffffbc00007947 */ /* 0x000fea000383ffff */
.L_x_46:
[----:B------:R-:W-:-:S07]  /*6bc0*/  MOV R0, UR5 ;  /* 0x0000000500007c02 */ /* 0x000fce0008000f00 */
.L_x_113:
[----:B-1----:R1:W2:Y:S02]  /*6bd0*/  SYNCS.PHASECHK.TRANS64.TRYWAIT P0, [R0+URZ], R3 ;  /* 0x00000003000075a7 */ /* 0x0022a400080011ff */
[----:B--2---:R-:W-:Y:S05]  /*6be0*/  @!P0 NANOSLEEP.SYNCS 0x989680 ;  /* 0x009896800000895d */ /* 0x004fea0003900000 */
[----:B------:R-:W2:Y:S02]  /*6bf0*/  @!P0 SYNCS.PHASECHK.TRANS64 P0, [R0+URZ], R3 ;  /* 0x00000003000085a7 */ /* 0x000ea400080010ff */
[----:B--2---:R-:W-:Y:S05]  /*6c00*/  @!P0 BRA `(.L_x_113) ;  /* 0xfffffffc00f08947 */ /* 0x004fea000383ffff */
[----:B------:R-:W-:Y:S05]  /*6c10*/  BRA `(.L_x_114) ;  /* 0xffffffbc000c7947 */ /* 0x000fea000383ffff */
.L_x_49:
[----:B--2---:R2:W3:Y:S02]  /*6c20*/  SYNCS.PHASECHK.TRANS64.TRYWAIT P0, [R2+URZ+0xd0], R4 ;  /* 0x0000d004020075a7 */ /* 0x0044e400080011ff */
[----:B---3--:R-:W-:Y:S05]  /*6c30*/  @!P0 NANOSLEEP.SYNCS 0x989680 ;  /* 0x009896800000895d */ /* 0x008fea0003900000 */
[----:B------:R-:W3:Y:S02]  /*6c40*/  @!P0 SYNCS.PHASECHK.TRANS64 P0, [R2+URZ+0xd0], R4 ;  /* 0x0000d004020085a7 */ /* 0x000ee400080010ff */
[----:B---3--:R-:W-:Y:S05]  /*6c50*/  @!P0 BRA `(.L_x_49) ;  /* 0xfffffffc00f08947 */ /* 0x008fea000383ffff */
[----:B------:R-:W-:Y:S05]  /*6c60*/  BRA `(.L_x_115) ;  /* 0xffffffbc00687947 */ /* 0x000fea000383ffff */
.L_x_50:
[----:B------:R-:W-:-:S07]  /*6c70*/  MOV R2, UR4 ;  /* 0x0000000400027c02 */ /* 0x000fce0008000f00 */
.L_x_116:
[----:B--2---:R2:W3:Y:S02]  /*6c80*/  SYNCS.PHASECHK.TRANS64.TRYWAIT P0, [R2+URZ+0x80], R5 ;  /* 0x00008005020075a7 */ /* 0x0044e400080011ff */
[----:B---3--:R-:W-:Y:S05]  /*6c90*/  @!P0 NANOSLEEP.SYNCS 0x989680 ;  /* 0x009896800000895d */ /* 0x008fea0003900000 */
[----:B------:R-:W3:Y:S02]  /*6ca0*/  @!P0 SYNCS.PHASECHK.TRANS64 P0, [R2+URZ+0x80], R5 ;  /* 0x00008005020085a7 */ /* 0x000ee400080010ff */
[----:B---3--:R-:W-:Y:S05]  /*6cb0*/  @!P0 BRA `(.L_x_116) ;  /* 0xfffffffc00f08947 */ /* 0x008fea000383ffff */
[----:B------:R-:W-:Y:S05]  /*6cc0*/  BRA `(.L_x_117) ;  /* 0xffffffbc00787947 */ /* 0x000fea000383ffff */
.L_x_51:
[----:B--2---:R2:W3:Y:S02]  /*6cd0*/  SYNCS.PHASECHK.TRANS64.TRYWAIT P1, [R2+URZ+0x70], R4 ;  /* 0x00007004020075a7 */ /* 0x0044e400080211ff */
[----:B---3--:R-:W-:Y:S05]  /*6ce0*/  @!P1 NANOSLEEP.SYNCS 0x989680 ;  /* 0x009896800000995d */ /* 0x008fea0003900000 */
[----:B------:R-:W3:Y:S02]  /*6cf0*/  @!P1 SYNCS.PHASECHK.TRANS64 P1, [R2+URZ+0x70], R4 ;  /* 0x00007004020095a7 */ /* 0x000ee400080210ff */
[----:B---3--:R-:W-:Y:S05]  /*6d00*/  @!P1 BRA `(.L_x_51) ;  /* 0xfffffffc00f09947 */ /* 0x008fea000383ffff */
[----:B------:R-:W-:Y:S05]  /*6d10*/  BRA `(.L_x_118) ;  /* 0xffffffbc00a87947 */ /* 0x000fea000383ffff */
.L_x_54:
[----:B------:R-:W-:-:S07]  /*6d20*/  MOV R0, UR4 ;  /* 0x0000000400007c02 */ /* 0x000fce0008000f00 */
.L_x_119:
[----:B--2---:R2:W3:Y:S02]  /*6d30*/  SYNCS.PHASECHK.TRANS64.TRYWAIT P0, [R0+URZ+0x80], R2 ;  /* 0x00008002000075a7 */ /* 0x0044e400080011ff */
[----:B---3--:R-:W-:Y:S05]  /*6d40*/  @!P0 NANOSLEEP.SYNCS 0x989680 ;  /* 0x009896800000895d */ /* 0x008fea0003900000 */
[----:B------:R-:W3:Y:S02]  /*6d50*/  @!P0 SYNCS.PHASECHK.TRANS64 P0, [R0+URZ+0x80], R2 ;  /* 0x00008002000085a7 */ /* 0x000ee400080010ff */
[----:B---3--:R-:W-:Y:S05]  /*6d60*/  @!P0 BRA `(.L_x_119) ;  /* 0xfffffffc00f08947 */ /* 0x008fea000383ffff */
[----:B------:R-:W-:Y:S05]  /*6d70*/  BRA `(.L_x_53) ;  /* 0xffffffbc00fc7947 */ /* 0x000fea000383ffff */
.L_x_61:
[----:B-1----:R1:W2:Y:S02]  /*6d80*/  SYNCS.PHASECHK.TRANS64.TRYWAIT P1, [R0+URZ+0x70], R2 ;  /* 0x00007002000075a7 */ /* 0x0022a400080211ff */
[----:B--2---:R-:W-:Y:S05]  /*6d90*/  @!P1 NANOSLEEP.SYNCS 0x989680 ;  /* 0x009896800000995d */ /* 0x004fea0003900000 */
[----:B------:R-:W2:Y:S02]  /*6da0*/  @!P1 SYNCS.PHASECHK.TRANS64 P1, [R0+URZ+0x70], R2 ;  /* 0x00007002000095a7 */ /* 0x000ea400080210ff */
[----:B--2---:R-:W-:Y:S05]  /*6db0*/  @!P1 BRA `(.L_x_61) ;  /* 0xfffffffc00f09947 */ /* 0x004fea000383ffff */
[----:B------:R-:W-:Y:S05]  /*6dc0*/  BRA `(.L_x_120) ;  /* 0xffffffc400707947 */ /* 0x000fea000383ffff */
.L_x_62:
[----:B------:R-:W-:-:S07]  /*6dd0*/  MOV R2, UR31 ;  /* 0x0000001f00027c02 */ /* 0x000fce0008000f00 */
.L_x_121:
[----:B-1----:R1:W2:Y:S02]  /*6de0*/  SYNCS.PHASECHK.TRANS64.TRYWAIT P0, [R2+URZ+0xb0], R0 ;  /* 0x0000b000020075a7 */ /* 0x0022a400080011ff */
[----:B--2---:R-:W-:Y:S05]  /*6df0*/  @!P0 NANOSLEEP.SYNCS 0x989680 ;  /* 0x009896800000895d */ /* 0x004fea0003900000 */
[----:B------:R-:W2:Y:S02]  /*6e00*/  @!P0 SYNCS.PHASECHK.TRANS64 P0, [R2+URZ+0xb0], R0 ;  /* 0x0000b000020085a7 */ /* 0x000ea400080010ff */
[----:B--2---:R-:W-:Y:S05]  /*6e10*/  @!P0 BRA `(.L_x_121) ;  /* 0xfffffffc00f08947 */ /* 0x004fea000383ffff */
[----:B------:R-:W-:Y:S05]  /*6e20*/  BRA `(.L_x_122) ;  /* 0xffffffc400c07947 */ /* 0x000fea000383ffff */
.L_x_65:
[----:B------:R-:W-:Y:S07]  /*6e30*/  MOV R0, UR5 ;  /* 0x0000000500007c02 */ /* 0x000fee0008000f00 */
.L_x_123:
[----:B-1----:R1:W2:Y:S02]  /*6e40*/  SYNCS.PHASECHK.TRANS64.TRYWAIT P0, [R0+URZ], R2 ;  /* 0x00000002000075a7 */ /* 0x0022a400080011ff */
[----:B--2---:R-:W-:Y:S05]  /*6e50*/  @!P0 NANOSLEEP.SYNCS 0x989680 ;  /* 0x009896800000895d */ /* 0x004fea0003900000 */
[----:B------:R-:W2:Y:S02]  /*6e60*/  @!P0 SYNCS.PHASECHK.TRANS64 P0, [R0+URZ], R2 ;  /* 0x00000002000085a7 */ /* 0x000ea400080010ff */
[----:B--2---:R-:W-:Y:S05]  /*6e70*/  @!P0 BRA `(.L_x_123) ;  /* 0xfffffffc00f08947 */ /* 0x004fea000383ffff */
[----:B------:R-:W-:Y:S05]  /*6e80*/  BRA `(.L_x_64) ;  /* 0xffffffc400dc7947 */ /* 0x000fea000383ffff */
.L_x_68:
[----:B------:R-:W-:-:S07]  /*6e90*/  MOV R0, UR4 ;  /* 0x0000000400007c02 */ /* 0x000fce0008000f00 */
.L_x_124:
[----:B--2---:R2:W4:Y:S02]  /*6ea0*/  SYNCS.PHASECHK.TRANS64.TRYWAIT P0, [R0+URZ], R2 ;  /* 0x00000002000075a7 */ /* 0x00452400080011ff */
[----:B----4-:R-:W-:Y:S05]  /*6eb0*/  @!P0 NANOSLEEP.SYNCS 0x989680 ;  /* 0x009896800000895d */ /* 0x010fea0003900000 */
[----:B------:R-:W4:Y:S02]  /*6ec0*/  @!P0 SYNCS.PHASECHK.TRANS64 P0, [R0+URZ], R2 ;  /* 0x00000002000085a7 */ /* 0x000f2400080010ff */
[----:B----4-:R-:W-:Y:S05]  /*6ed0*/  @!P0 BRA `(.L_x_124) ;  /* 0xfffffffc00f08947 */ /* 0x010fea000383ffff */
[----:B------:R-:W-:Y:S05]  /*6ee0*/  BRA `(.L_x_125) ;  /* 0xffffffc800b87947 */ /* 0x000fea000383ffff */
.L_x_69:
[----:B------:R-:W-:-:S07]  /*6ef0*/  MOV R0, UR5 ;  /* 0x0000000500007c02 */ /* 0x000fce0008000f00 */
.L_x_126:
[----:B-1----:R1:W2:Y:S02]  /*6f00*/  SYNCS.PHASECHK.TRANS64.TRYWAIT P0, [R0+URZ], R3 ;  /* 0x00000003000075a7 */ /* 0x0022a400080011ff */
[----:B--2---:R-:W-:Y:S05]  /*6f10*/  @!P0 NANOSLEEP.SYNCS 0x989680 ;  /* 0x009896800000895d */ /* 0x004fea0003900000 */
[----:B------:R-:W2:Y:S02]  /*6f20*/  @!P0 SYNCS.PHASECHK.TRANS64 P0, [R0+URZ], R3 ;  /* 0x00000003000085a7 */ /* 0x000ea400080010ff */
[----:B--2---:R-:W-:Y:S05]  /*6f30*/  @!P0 BRA `(.L_x_126) ;  /* 0xfffffffc00f08947 */ /* 0x004fea000383ffff */
[----:B------:R-:W-:Y:S05]  /*6f40*/  BRA `(.L_x_127) ;  /* 0xffffffc800c47947 */ /* 0x000fea000383ffff */
.L_x_70:
[----:B------:R-:W-:-:S07]  /*6f50*/  MOV R0, UR5 ;  /* 0x0000000500007c02 */ /* 0x000fce0008000f00 */
.L_x_128:
[----:B-1----:R1:W2:Y:S02]  /*6f60*/  SYNCS.PHASECHK.TRANS64.TRYWAIT P0, [R0+URZ], R3 ;  /* 0x00000003000075a7 */ /* 0x0022a400080011ff */
[----:B--2---:R-:W-:Y:S05]  /*6f70*/  @!P0 NANOSLEEP.SYNCS 0x989680 ;  /* 0x009896800000895d */ /* 0x004fea0003900000 */
[----:B------:R-:W2:Y:S02]  /*6f80*/  @!P0 SYNCS.PHASECHK.TRANS64 P0, [R0+URZ], R3 ;  /* 0x00000003000085a7 */ /* 0x000ea400080010ff */
[----:B--2---:R-:W-:Y:S05]  /*6f90*/  @!P0 BRA `(.L_x_128) ;  /* 0xfffffffc00f08947 */ /* 0x004fea000383ffff */
[----:B------:R-:W-:Y:S05]  /*6fa0*/  BRA `(.L_x_129) ;  /* 0xffffffc800d07947 */ /* 0x000fea000383ffff */
.L_x_71:
[----:B-1----:R-:W-:-:S07]  /*6fb0*/  MOV R0, UR4 ;  /* 0x0000000400007c02 */ /* 0x002fce0008000f00 */
.L_x_130:
[----:B-1----:R1:W2:Y:S02]  /*6fc0*/  SYNCS.PHASECHK.TRANS64.TRYWAIT P0, [R0+URZ], R2 ;  /* 0x00000002000075a7 */ /* 0x0022a400080011ff */
[----:B--2---:R-:W-:Y:S05]  /*6fd0*/  @!P0 NANOSLEEP.SYNCS 0x989680 ;  /* 0x009896800000895d */ /* 0x004fea0003900000 */
[----:B------:R-:W2:Y:S02]  /*6fe0*/  @!P0 SYNCS.PHASECHK.TRANS64 P0, [R0+URZ], R2 ;  /* 0x00000002000085a7 */ /* 0x000ea400080010ff */
[----:B--2---:R-:W-:Y:S05]  /*6ff0*/  @!P0 BRA `(.L_x_130) ;  /* 0xfffffffc00f08947 */ /* 0x004fea000383ffff */
[----:B------:R-:W-:Y:S05]  /*7000*/  BRA `(.L_x_131) ;  /* 0xffffffc800dc7947 */ /* 0x000fea000383ffff */
.L_x_76:
[----:B--2---:R2:W3:Y:S02]  /*7010*/  SYNCS.PHASECHK.TRANS64.TRYWAIT P0, [R3+URZ+0x70], R0 ;  /* 0x00007000030075a7 */ /* 0x0044e400080011ff */
[----:B---3--:R-:W-:Y:S05]  /*7020*/  @!P0 NANOSLEEP.SYNCS 0x989680 ;  /* 0x009896800000895d */ /* 0x008fea0003900000 */
[----:B------:R-:W3:Y:S02]  /*7030*/  @!P0 SYNCS.PHASECHK.TRANS64 P0, [R3+URZ+0x70], R0 ;  /* 0x00007000030085a7 */ /* 0x000ee400080010ff */
[----:B---3--:R-:W-:Y:S05]  /*7040*/  @!P0 BRA `(.L_x_76) ;  /* 0xfffffffc00f08947 */ /* 0x008fea000383ffff */
[----:B------:R-:W-:Y:S05]  /*7050*/  BRA `(.L_x_132) ;  /* 0xffffffd000047947 */ /* 0x000fea000383ffff */
.L_x_79:
[----:B--2---:R-:W-:Y:S07]  /*7060*/  MOV R0, UR17 ;  /* 0x0000001100007c02 */ /* 0x004fee0008000f00 */
.L_x_133:
[----:B--2---:R2:W3:Y:S02]  /*7070*/  SYNCS.PHASECHK.TRANS64.TRYWAIT P1, [R0+URZ+0x68], R3 ;  /* 0x00006803000075a7 */ /* 0x0044e400080211ff */
[----:B---3--:R-:W-:Y:S05]  /*7080*/  @!P1 NANOSLEEP.SYNCS 0x989680 ;  /* 0x009896800000995d */ /* 0x008fea0003900000 */
[----:B------:R-:W3:Y:S02]  /*7090*/  @!P1 SYNCS.PHASECHK.TRANS64 P1, [R0+URZ+0x68], R3 ;  /* 0x00006803000095a7 */ /* 0x000ee400080210ff */
[----:B---3--:R-:W-:Y:S05]  /*70a0*/  @!P1 BRA `(.L_x_133) ;  /* 0xfffffffc00f09947 */ /* 0x008fea000383ffff */
[----:B------:R-:W-:Y:S05]  /*70b0*/  BRA `(.L_x_78) ;  /* 0xffffffd400787947 */ /* 0x000fea000383ffff */
.L_x_82:
[----:B--2---:R-:W-:Y:S07]  /*70c0*/  MOV R0, UR17 ;  /* 0x0000001100007c02 */ /* 0x004fee0008000f00 */
.L_x_134:
[----:B--2---:R2:W3:Y:S02]  /*70d0*/  SYNCS.PHASECHK.TRANS64.TRYWAIT P0, [R0+URZ+0x58], R2 ;  /* 0x00005802000075a7 */ /* 0x0044e400080011ff */
[----:B---3--:R-:W-:Y:S05]  /*70e0*/  @!P0 NANOSLEEP.SYNCS 0x989680 ;  /* 0x009896800000895d */ /* 0x008fea0003900000 */
[----:B------:R-:W3:Y:S02]  /*70f0*/  @!P0 SYNCS.PHASECHK.TRANS64 P0, [R0+URZ+0x58], R2 ;  /* 0x00005802000085a7 */ /* 0x000ee400080010ff */
[----:B---3--:R-:W-:Y:S05]  /*7100*/  @!P0 BRA `(.L_x_134) ;  /* 0xfffffffc00f08947 */ /* 0x008fea000383ffff */
[----:B------:R-:W-:Y:S05]  /*7110*/  BRA `(.L_x_135) ;  /* 0xffffffd400cc7947 */ /* 0x000fea000383ffff */
.L_x_85:
[----:B---3--:R3:W1:Y:S02]  /*7120*/  SYNCS.PHASECHK.TRANS64.TRYWAIT P0, [R3+URZ+0x70], R0 ;  /* 0x00007000030075a7 */ /* 0x00866400080011ff */
[----:B-1----:R-:W-:Y:S05]  /*7130*/  @!P0 NANOSLEEP.SYNCS 0x989680 ;  /* 0x009896800000895d */ /* 0x002fea0003900000 */
[----:B------:R-:W1:Y:S02]  /*7140*/  @!P0 SYNCS.PHASECHK.TRANS64 P0, [R3+URZ+0x70], R0 ;  /* 0x00007000030085a7 */ /* 0x000e6400080010ff */
[----:B-1----:R-:W-:Y:S05]  /*7150*/  @!P0 BRA `(.L_x_85) ;  /* 0xfffffffc00f08947 */ /* 0x002fea000383ffff */
[----:B------:R-:W-:Y:S05]  /*7160*/  BRA `(.L_x_136) ;  /* 0xffffffdc00147947 */ /* 0x000fea000383ffff */
.L_x_96:
[----:B-1----:R-:W-:Y:S04]  /*7170*/  MOV R0, UR44 ;  /* 0x0000002c00007c02 */ /* 0x002fe80008000f00 */
[----:B------:R1:W2:Y:S03]  /*7180*/  SYNCS.PHASECHK.TRANS64.TRYWAIT P1, [R0+URZ+0x50], R4 ;  /* 0x00005004000075a7 */ /* 0x0002a600080211ff */
[----:B--2---:R-:W-:Y:S05]  /*7190*/  @!P1 NANOSLEEP.SYNCS 0x989680 ;  /* 0x009896800000995d */ /* 0x004fea0003900000 */
[----:B------:R-:W2:Y:S02]  /*71a0*/  @!P1 SYNCS.PHASECHK.TRANS64 P1, [R0+URZ+0x50], R4 ;  /* 0x00005004000095a7 */ /* 0x000ea400080210ff */
[----:B--2---:R-:W-:Y:S05]  /*71b0*/  @!P1 BRA `(.L_x_96) ;  /* 0xfffffffc00ec9947 */ /* 0x004fea000383ffff */
[----:B------:R-:W-:Y:S05]  /*71c0*/  BRA `(.L_x_95) ;  /* 0xffffffe800647947 */ /* 0x000fea000383ffff */
.L_x_98:
[----:B------:R1:W1:Y:S02]  /*71d0*/  SYNCS.PHASECHK.TRANS64.TRYWAIT P1, [R16+URZ+0x90], R3 ;  /* 0x00009003100075a7 */ /* 0x00026400080211ff */
[----:B-1----:R-:W-:Y:S05]  /*71e0*/  @!P1 NANOSLEEP.SYNCS 0x989680 ;  /* 0x009896800000995d */ /* 0x002fea0003900000 */
[----:B------:R-:W1:Y:S02]  /*71f0*/  @!P1 SYNCS.PHASECHK.TRANS64 P1, [R16+URZ+0x90], R3 ;  /* 0x00009003100095a7 */ /* 0x000e6400080210ff */
[----:B-1----:R-:W-:Y:S05]  /*7200*/  @!P1 BRA `(.L_x_98) ;  /* 0xfffffffc00f09947 */ /* 0x002fea000383ffff */
[----:B------:R-:W-:Y:S05]  /*7210*/  BRA `(.L_x_97) ;  /* 0xffffffe800a07947 */ /* 0x000fea000383ffff */
        .weak           $__internal_0_$__cuda_sm10x_tcgen05_guardrail_trap_col_being_dealloced_not_returned_by_alloc
        .type           $__internal_0_$__cuda_sm10x_tcgen05_guardrail_trap_col_being_dealloced_not_returned_by_alloc,@function
        .size           $__internal_0_$__cuda_sm10x_tcgen05_guardrail_trap_col_being_dealloced_not_returned_by_alloc,($__internal_1_$__cuda_sm10x_tcgen05_guardrail_trap_phase_invalid_during_alloc - $__internal_0_$__cuda_sm10x_tcgen05_guardrail_trap_col_being_dealloced_not_returned_by_alloc)
$__internal_0_$__cuda_sm10x_tcgen05_guardrail_trap_col_being_dealloced_not_returned_by_alloc:
[----:B------:R-:W-:Y:S05]  /*7220*/  BPT.TRAP 0x1 ;  /* 0x000000040000795c */ /* 0x000fea0000300000 */
[----:B------:R-:W-:-:S04]  /*7230*/  HFMA2 R3, -RZ, RZ, 0, 0 ;  /* 0x00000000ff037431 */ /* 0x000fc800000001ff */
[----:B------:R-:W-:Y:S05]  /*7240*/  RET.REL.NODEC R2 `(_ZN7cutlass13device_kernelINS_4gemm6kernel13GemmUniversalIN4cute5tupleIJiiiiEEENS1_10collective13CollectiveMmaINS1_35MainloopSm100TmaUmmaWarpSpecializedILi5ELi2ELi4ENS5_IJNS4_1CILi2EEENSA_ILi1EEESC_EEEEENS5_IJNSA_ILi64EEESF_NSA_ILi128EEEEEEaNS5_IJlSC_lEEEaSI_NS4_8TiledMMAINS4_8MMA_AtomIJNS4_15SM100_MMA_S8_SSIaaiLi64ELi64ELNS4_4UMMA5MajorE0ELSN_0ELNSM_8SaturateE0EEEEEENS4_6LayoutINS5_IJSC_SC_SC_EEENS5_IJNSA_ILi0EEEST_ST_EEEEENS5_IJNS4_10UnderscoreESW_SW_EEEEENS4_13SM90_TMA_LOADENS4_14ComposedLayoutINS4_7SwizzleILi3ELi4ELi3EEENS4_18smem_ptr_flag_bitsILi8EEENSR_INS5_IJNSA_ILi8EEESG_EEENS5_IJSG_SC_EEEEEEEvNS4_8identityENS4_23SM90_TMA_LOAD_MULTICASTES19_vS1A_EENS_8epilogue10collective18CollectiveEpilogueINS1D_23Sm100TmaWarpSpecializedILi1ELi1ELi32ELb0ELb0EEEJSH_NS5_IJNSR_ISF_SC_EES1I_EEEaSI_aSI_NS1D_6fusion15FusionCallbacksIS1H_NS1K_17LinearCombinationIaiaiLNS_15FloatRoundStyleE2EEESH_S1J_JEEENS4_5SM1004TMEM4LOAD26SM100_TMEM_LOAD_16dp32b32xESZ_NS10_INS11_ILi2ELi4ELi3EEES14_NSR_INS5_IJS15_SF_EEENS5_IJSF_SC_EEEEEEENS4_39AutoVectorizingCopyWithAssumedAlignmentILi128EEENS4_14SM90_TMA_STOREES1Y_S20_S20_EEEvvEEEEvNT_6ParamsE) ;  /* 0xffffff8c026c7950 */ /* 0x000fea0003c3ffff */
        .weak           $__internal_1_$__cuda_sm10x_tcgen05_guardrail_trap_phase_invalid_during_alloc
        .type           $__internal_1_$__cuda_sm10x_tcgen05_guardrail_trap_phase_invalid_during_alloc,@function
        .size           $__internal_1_$__cuda_sm10x_tcgen05_guardrail_trap_phase_invalid_during_alloc,($__internal_2_$__cuda_sm10x_tcgen05_guardrail_trap_unallocated_columns_being_dealloced - $__internal_1_$__cuda_sm10x_tcgen05_guardrail_trap_phase_invalid_during_alloc)
$__internal_1_$__cuda_sm10x_tcgen05_guardrail_trap_phase_invalid_during_alloc:
[----:B------:R-:W-:Y:S05]  /*7250*/  BPT.TRAP 0x1 ;  /* 0x000000040000795c */ /* 0x000fea0000300000 */
[----:B------:R-:W-:-:S04]  /*7260*/  MOV R5, 0x0 ;  /* 0x0000000000057802 */ /* 0x000fc80000000f00 */
[----:B------:R-:W-:Y:S05]  /*7270*/  RET.REL.NODEC R4 `(_ZN7cutlass13device_kernelINS_4gemm6kernel13GemmUniversalIN4cute5tupleIJiiiiEEENS1_10collective13CollectiveMmaINS1_35MainloopSm100TmaUmmaWarpSpecializedILi5ELi2ELi4ENS5_IJNS4_1CILi2EEENSA_ILi1EEESC_EEEEENS5_IJNSA_ILi64EEESF_NSA_ILi128EEEEEEaNS5_IJlSC_lEEEaSI_NS4_8TiledMMAINS4_8MMA_AtomIJNS4_15SM100_MMA_S8_SSIaaiLi64ELi64ELNS4_4UMMA5MajorE0ELSN_0ELNSM_8SaturateE0EEEEEENS4_6LayoutINS5_IJSC_SC_SC_EEENS5_IJNSA_ILi0EEEST_ST_EEEEENS5_IJNS4_10UnderscoreESW_SW_EEEEENS4_13SM90_TMA_LOADENS4_14ComposedLayoutINS4_7SwizzleILi3ELi4ELi3EEENS4_18smem_ptr_flag_bitsILi8EEENSR_INS5_IJNSA_ILi8EEESG_EEENS5_IJSG_SC_EEEEEEEvNS4_8identityENS4_23SM90_TMA_LOAD_MULTICASTES19_vS1A_EENS_8epilogue10collective18CollectiveEpilogueINS1D_23Sm100TmaWarpSpecializedILi1ELi1ELi32ELb0ELb0EEEJSH_NS5_IJNSR_ISF_SC_EES1I_EEEaSI_aSI_NS1D_6fusion15FusionCallbacksIS1H_NS1K_17LinearCombinationIaiaiLNS_15FloatRoundStyleE2EEESH_S1J_JEEENS4_5SM1004TMEM4LOAD26SM100_TMEM_LOAD_16dp32b32xESZ_NS10_INS11_ILi2ELi4ELi3EEES14_NSR_INS5_IJS15_SF_EEENS5_IJSF_SC_EEEEEEENS4_39AutoVectorizingCopyWithAssumedAlignmentILi128EEENS4_14SM90_TMA_STOREES1Y_S20_S20_EEEvvEEEEvNT_6ParamsE) ;  /* 0xffffff8c04607950 */ /* 0x000fea0003c3ffff */
        .weak           $__internal_2_$__cuda_sm10x_tcgen05_guardrail_trap_unallocated_columns_being_dealloced
        .type           $__internal_2_$__cuda_sm10x_tcgen05_guardrail_trap_unallocated_columns_being_dealloced,@function
        .size           $__internal_2_$__cuda_sm10x_tcgen05_guardrail_trap_unallocated_columns_being_dealloced,(.L_x_138 - $__internal_2_$__cuda_sm10x_tcgen05_guardrail_trap_unallocated_columns_being_dealloced)
$__internal_2_$__cuda_sm10x_tcgen05_guardrail_trap_unallocated_columns_being_dealloced:
[----:B------:R-:W-:Y:S05]  /*7280*/  BPT.TRAP 0x1 ;  /* 0x000000040000795c */ /* 0x000fea0000300000 */
[----:B------:R-:W-:-:S04]  /*7290*/  HFMA2 R3, -RZ, RZ, 0, 0 ;  /* 0x00000000ff037431 */ /* 0x000fc800000001ff */
[----:B------:R-:W-:Y:S05]  /*72a0*/  RET.REL.NODEC R2 `(_ZN7cutlass13device_kernelINS_4gemm6kernel13GemmUniversalIN4cute5tupleIJiiiiEEENS1_10collective13CollectiveMmaINS1_35MainloopSm100TmaUmmaWarpSpecializedILi5ELi2ELi4ENS5_IJNS4_1CILi2EEENSA_ILi1EEESC_EEEEENS5_IJNSA_ILi64EEESF_NSA_ILi128EEEEEEaNS5_IJlSC_lEEEaSI_NS4_8TiledMMAINS4_8MMA_AtomIJNS4_15SM100_MMA_S8_SSIaaiLi64ELi64ELNS4_4UMMA5MajorE0ELSN_0ELNSM_8SaturateE0EEEEEENS4_6LayoutINS5_IJSC_SC_SC_EEENS5_IJNSA_ILi0EEEST_ST_EEEEENS5_IJNS4_10UnderscoreESW_SW_EEEEENS4_13SM90_TMA_LOADENS4_14ComposedLayoutINS4_7SwizzleILi3ELi4ELi3EEENS4_18smem_ptr_flag_bitsILi8EEENSR_INS5_IJNSA_ILi8EEESG_EEENS5_IJSG_SC_EEEEEEEvNS4_8identityENS4_23SM90_TMA_LOAD_MULTICASTES19_vS1A_EENS_8epilogue10collective18CollectiveEpilogueINS1D_23Sm100TmaWarpSpecializedILi1ELi1ELi32ELb0ELb0EEEJSH_NS5_IJNSR_ISF_SC_EES1I_EEEaSI_aSI_NS1D_6fusion15FusionCallbacksIS1H_NS1K_17LinearCombinationIaiaiLNS_15FloatRoundStyleE2EEESH_S1J_JEEENS4_5SM1004TMEM4LOAD26SM100_TMEM_LOAD_16dp32b32xESZ_NS10_INS11_ILi2ELi4ELi3EEES14_NSR_INS5_IJS15_SF_EEENS5_IJSF_SC_EEEEEEENS4_39AutoVectorizingCopyWithAssumedAlignmentILi128EEENS4_14SM90_TMA_STOREES1Y_S20_S20_EEEvvEEEEvNT_6ParamsE) ;  /* 0xffffff8c02547950 */ /* 0x000fea0003c3ffff */
.L_x_137:
[----:B------:R-:W-:-:S00]  /*72b0*/  BRA `(.L_x_137) ;  /* 0xfffffffc00fc7947 */ /* 0x000fc0000383ffff */
[----:B------:R-:W-:-:S00]  /*72c0*/  NOP ;  /* 0x0000000000007918 */ /* 0x000fc00000000000 */
        /* <DEDUP_REMOVED lines=11> */
.L_x_138:


//--------------------- .nv.global.init           --------------------------
	.section	.nv.global.init,"aw",@progbits
.nv.global.init:
	.type		$str$27,@object
	.size		$str$27,($str$28 - $str$27)
$str$27:
        /*0000*/ 	.byte	0x28, 0x61, 0x64, 0x64, 0x72, 0x65, 0x73, 0x73, 0x20, 0x26, 0x20, 0x6d, 0x61, 0x73, 0x6b, 0x29
        /*0010*/ 	.byte	0x20, 0x3d, 0x3d, 0x20, 0x30, 0x00
	.type		$str$28,@object
	.size		$str$28,($str$26 - $str$28)
$str$28:
        /*0016*/ 	.byte	0x2f, 0x74, 0x6d, 0x70, 0x2f, 0x63, 0x75, 0x74, 0x6c, 0x61, 0x73, 0x73, 0x5f, 0x73, 0x77, 0x65
        /*0026*/ 	.byte	0x65, 0x70, 0x5f, 0x73, 0x72, 0x63, 0x2f, 0x69, 0x6e, 0x63, 0x6c, 0x75, 0x64, 0x65, 0x2f, 0x63
        /*0036*/ 	.byte	0x75, 0x74, 0x65, 0x2f, 0x70, 0x6f, 0x69, 0x6e, 0x74, 0x65, 0x72, 0x5f, 0x66, 0x6c, 0x61, 0x67
        /*0046*/ 	.byte	0x67, 0x65, 0x64, 0x2e, 0x68, 0x70, 0x70, 0x00
	.type		$str$26,@object
	.size		$str$26,($str$25 - $str$26)
$str$26:
        /*004e*/ 	.byte	0x2f, 0x74, 0x6d, 0x70, 0x2f, 0x63, 0x75, 0x74, 0x6c, 0x61, 0x73, 0x73, 0x5f, 0x73, 0x77, 0x65
        /*005e*/ 	.byte	0x65, 0x70, 0x5f, 0x73, 0x72, 0x63, 0x2f, 0x69, 0x6e, 0x63, 0x6c, 0x75, 0x64, 0x65, 0x2f, 0x63
        /*006e*/ 	.byte	0x75, 0x74, 0x65, 0x2f, 0x61, 0x74, 0x6f, 0x6d, 0x2f, 0x63, 0x6f, 0x70, 0x79, 0x5f, 0x74, 0x72
        /*007e*/ 	.byte	0x61, 0x69, 0x74, 0x73, 0x5f, 0x73, 0x6d, 0x31, 0x30, 0x30, 0x2e, 0x68, 0x70, 0x70, 0x00
	.type		$str$25,@object
	.size		$str$25,(__unnamed_1 - $str$25)
$str$25:
        /*008d*/ 	.byte	0x28, 0x28, 0x75, 0x69, 0x6e, 0x74, 0x33, 0x32, 0x5f, 0x74, 0x28, 0x74, 0x68, 0x72, 0x65, 0x61
        /*009d*/ 	.byte	0x64, 0x49, 0x64, 0x78, 0x2e, 0x78, 0x29, 0x20, 0x2f, 0x20, 0x33, 0x32, 0x29, 0x20, 0x25, 0x20
        /*00ad*/ 	.byte	0x34, 0x29, 0x20, 0x3d, 0x3d, 0x20, 0x28, 0x28, 0x28, 0x74, 0x6d, 0x65, 0x6d, 0x5f, 0x61, 0x64
        /*00bd*/ 	.byte	0x64, 0x72, 0x20, 0x3e, 0x3e, 0x20, 0x31, 0x36, 0x29, 0x20, 0x2f, 0x20, 0x33, 0x32, 0x29, 0x20
        /*00cd*/ 	.byte	0x25, 0x20, 0x34, 0x29, 0x00
	.type		__unnamed_1,@object
	.size		__unnamed_1,(__unnamed_2 - __unnamed_1)
__unnamed_1:
        /*00d2*/ 	.byte	0x61, 0x75, 0x74, 0x6f, 0x20, 0x63, 0x75, 0x74, 0x65, 0x3a, 0x3a, 0x61, 0x73, 0x5f, 0x70, 0x6f
        /* <DEDUP_REMOVED lines=24> */
        /*0262*/ 	.byte	0x00
	.type		__unnamed_2,@object
	.size		__unnamed_2,(.L_2 - __unnamed_2)
__unnamed_2:
        /* <DEDUP_REMOVED lines=41> */
.L_2:


//--------------------- .nv.shared._ZN7cutlass13device_kernelINS_4gemm6kernel13GemmUniversalIN4cute5tupleIJiiiiEEENS1_10collective13CollectiveMmaINS1_35MainloopSm100TmaUmmaWarpSpecializedILi5ELi2ELi4ENS5_IJNS4_1CILi2EEENSA_ILi1EEESC_EEEEENS5_IJNSA_ILi64EEESF_NSA_ILi128EEEEEEaNS5_IJlSC_lEEEaSI_NS4_8TiledMMAINS4_8MMA_AtomIJNS4_15SM100_MMA_S8_SSIaaiLi64ELi64ELNS4_4UMMA5MajorE0ELSN_0ELNSM_8SaturateE0EEEEEENS4_6LayoutINS5_IJSC_SC_SC_EEENS5_IJNSA_ILi0EEEST_ST_EEEEENS5_IJNS4_10UnderscoreESW_SW_EEEEENS4_13SM90_TMA_LOADENS4_14ComposedLayoutINS4_7SwizzleILi3ELi4ELi3EEENS4_18smem_ptr_flag_bitsILi8EEENSR_INS5_IJNSA_ILi8EEESG_EEENS5_IJSG_SC_EEEEEEEvNS4_8identityENS4_23SM90_TMA_LOAD_MULTICASTES19_vS1A_EENS_8epilogue10collective18CollectiveEpilogueINS1D_23Sm100TmaWarpSpecializedILi1ELi1ELi32ELb0ELb0EEEJSH_NS5_IJNSR_ISF_SC_EES1I_EEEaSI_aSI_NS1D_6fusion15FusionCallbacksIS1H_NS1K_17LinearCombinationIaiaiLNS_15FloatRoundStyleE2EEESH_S1J_JEEENS4_5SM1004TMEM4LOAD26SM100_TMEM_LOAD_16dp32b32xESZ_NS10_INS11_ILi2ELi4ELi3EEES14_NSR_INS5_IJS15_SF_EEENS5_IJSF_SC_EEEEEEENS4_39AutoVectorizingCopyWithAssumedAlignmentILi128EEENS4_14SM90_TMA_STOREES1Y_S20_S20_EEEvvEEEEvNT_6ParamsE --------------------------
	.section	.nv.shared._ZN7cutlass13device_kernelINS_4gemm6kernel13GemmUniversalIN4cute5tupleIJiiiiEEENS1_10collective13CollectiveMmaINS1_35MainloopSm100TmaUmmaWarpSpecializedILi5ELi2ELi4ENS5_IJNS4_1CILi2EEENSA_ILi1EEESC_EEEEENS5_IJNSA_ILi64EEESF_NSA_ILi128EEEEEEaNS5_IJlSC_lEEEaSI_NS4_8TiledMMAINS4_8MMA_AtomIJNS4_15SM100_MMA_S8_SSIaaiLi64ELi64ELNS4_4UMMA5MajorE0ELSN_0ELNSM_8SaturateE0EEEEEENS4_6LayoutINS5_IJSC_SC_SC_EEENS5_IJNSA_ILi0EEEST_ST_EEEEENS5_IJNS4_10UnderscoreESW_SW_EEEEENS4_13SM90_TMA_LOADENS4_14ComposedLayoutINS4_7SwizzleILi3ELi4ELi3EEENS4_18smem_ptr_flag_bitsILi8EEENSR_INS5_IJNSA_ILi8EEESG_EEENS5_IJSG_SC_EEEEEEEvNS4_8identityENS4_23SM90_TMA_LOAD_MULTICASTES19_vS1A_EENS_8epilogue10collective18CollectiveEpilogueINS1D_23Sm100TmaWarpSpecializedILi1ELi1ELi32ELb0ELb0EEEJSH_NS5_IJNSR_ISF_SC_EES1I_EEEaSI_aSI_NS1D_6fusion15FusionCallbacksIS1H_NS1K_17LinearCombinationIaiaiLNS_15FloatRoundStyleE2EEESH_S1J_JEEENS4_5SM1004TMEM4LOAD26SM100_TMEM_LOAD_16dp32b32xESZ_NS10_INS11_ILi2ELi4ELi3EEES14_NSR_INS5_IJS15_SF_EEENS5_IJSF_SC_EEEEEEENS4_39AutoVectorizingCopyWithAssumedAlignmentILi128EEENS4_14SM90_TMA_STOREES1Y_S20_S20_EEEvvEEEEvNT_6ParamsE,"aw",@nobits
	.sectionflags	@""
	.align	16
	.zero		1024


//--------------------- .nv.shared.reserved.0     --------------------------
	.section	.nv.shared.reserved.0,"aw",@nobits
	.weak		__nv_reservedSMEM_offset_0_alias
	.size		__nv_reservedSMEM_offset_0_alias, 0, 64
	.other		__nv_reservedSMEM_offset_0_alias,@"STO_CUDA_RESERVED_SHARED STV_DEFAULT"
__nv_reservedSMEM_offset_0_alias:
	.zero		0
.nv.shared.reserved.0:
	.zero		64
	.weak		__nv_reservedSMEM_tcgen05_partition
	.type		__nv_reservedSMEM_tcgen05_partition,@object
	.size		__nv_reservedSMEM_tcgen05_partition,(.L_0 - __nv_reservedSMEM_tcgen05_partition)
__nv_reservedSMEM_tcgen05_partition:
	.zero		32
.L_0:


//--------------------- .nv.global                --------------------------
	.section	.nv.global,"aw",@nobits
.nv.global:
	.type		_ZN40_INTERNAL_4f9a0cc9_4_k_cu_64f5582a_103144cute1_E,@object
	.size		_ZN40_INTERNAL_4f9a0cc9_4_k_cu_64f5582a_103144cute1_E,(_ZN40_INTERNAL_4f9a0cc9_4_k_cu_64f5582a_103144cuda3std3__45__cpo6cbeginE - _ZN40_INTERNAL_4f9a0cc9_4_k_cu_64f5582a_103144cute1_E)
_ZN40_INTERNAL_4f9a0cc9_4_k_cu_64f5582a_103144cute1_E:
	.zero		1
	.type		_ZN40_INTERNAL_4f9a0cc9_4_k_cu_64f5582a_103144cuda3std3__45__cpo6cbeginE,@object
	.size		_ZN40_INTERNAL_4f9a0cc9_4_k_cu_64f5582a_103144cuda3std3__45__cpo6cbeginE,(_ZN40_INTERNAL_4f9a0cc9_4_k_cu_64f5582a_103144cuda3std3__48in_placeE - _ZN40_INTERNAL_4f9a0cc9_4_k_cu_64f5582a_103144cuda3std3__45__cpo6cbeginE)
_ZN40_INTERNAL_4f9a0cc9_4_k_cu_64f5582a_103144cuda3std3__45__cpo6cbeginE:
	.zero		1
	.type		_ZN40_INTERNAL_4f9a0cc9_4_k_cu_64f5582a_103144cuda3std3__48in_placeE,@object
	.size		_ZN40_INTERNAL_4f9a0cc9_4_k_cu_64f5582a_103144cuda3std3__48in_placeE,(_ZN40_INTERNAL_4f9a0cc9_4_k_cu_64f5582a_103144cuda3std6ranges3__45__cpo9iter_moveE - _ZN40_INTERNAL_4f9a0cc9_4_k_cu_64f5582a_103144cuda3std3__48in_placeE)
_ZN40_INTERNAL_4f9a0cc9_4_k_cu_64f5582a_103144cuda3std3__48in_placeE:
	.zero		1
	.type		_ZN40_INTERNAL_4f9a0cc9_4_k_cu_64f5582a_103144cuda3std6ranges3__45__cpo9iter_moveE,@object
	.size		_ZN40_INTERNAL_4f9a0cc9_4_k_cu_64f5582a_103144cuda3std6ranges3__45__cpo9iter_moveE,(_ZN40_INTERNAL_4f9a0cc9_4_k_cu_64f5582a_103144cuda3std3__45__cpo5beginE - _ZN40_INTERNAL_4f9a0cc9_4_k_cu_64f5582a_103144cuda3std6ranges3__45__cpo9iter_moveE)
_ZN40_INTERNAL_4f9a0cc9_4_k_cu_64f5582a_103144cuda3std6ranges3__45__cpo9iter_moveE:
	.zero		1
	.type		_ZN40_INTERNAL_4f9a0cc9_4_k_cu_64f5582a_103144cuda3std3__45__cpo5beginE,@object
	.size		_ZN40_INTERNAL_4f9a0cc9_4_k_cu_64f5582a_103144cuda3std3__45__cpo5beginE,(_ZN40_INTERNAL_4f9a0cc9_4_k_cu_64f5582a_103144cuda3std3__442_GLOBAL__N__4f9a0cc9_4_k_cu_64f5582a_103146ignoreE - _ZN40_INTERNAL_4f9a0cc9_4_k_cu_64f5582a_103144cuda3std3__45__cpo5beginE)
_ZN40_INTERNAL_4f9a0cc9_4_k_cu_64f5582a_103144cuda3std3__45__cpo5beginE:
	.zero		1
	.type		_ZN40_INTERNAL_4f9a0cc9_4_k_cu_64f5582a_103144cuda3std3__442_GLOBAL__N__4f9a0cc9_4_k_cu_64f5582a_103146ignoreE,@object
	.size		_ZN40_INTERNAL_4f9a0cc9_4_k_cu_64f5582a_103144cuda3std3__442_GLOBAL__N__4f9a0cc9_4_k_cu_64f5582a_103146ignoreE,(_ZN40_INTERNAL_4f9a0cc9_4_k_cu_64f5582a_103144cute7productE - _ZN40_INTERNAL_4f9a0cc9_4_k_cu_64f5582a_103144cuda3std3__442_GLOBAL__N__4f9a0cc9_4_k_cu_64f5582a_103146ignoreE)
_ZN40_INTERNAL_4f9a0cc9_4_k_cu_64f5582a_103144cuda3std3__442_GLOBAL__N__4f9a0cc9_4_k_cu_64f5582a_103146ignoreE:
	.zero		1
	.type		_ZN40_INTERNAL_4f9a0cc9_4_k_cu_64f5582a_103144cute7productE,@object
	.size		_ZN40_INTERNAL_4f9a0cc9_4_k_cu_64f5582a_103144cute7productE,(_ZN40_INTERNAL_4f9a0cc9_4_k_cu_64f5582a_103144cuda3std3__45__cpo3endE - _ZN40_INTERNAL_4f9a0cc9_4_k_cu_64f5582a_103144cute7productE)
_ZN40_INTERNAL_4f9a0cc9_4_k_cu_64f5582a_103144cute7productE:
	.zero		1
	.type		_ZN40_INTERNAL_4f9a0cc9_4_k_cu_64f5582a_103144cuda3std3__45__cpo3endE,@object
	.size		_ZN40_INTERNAL_4f9a0cc9_4_k_cu_64f5582a_103144cuda3std3__45__cpo3endE,(_ZN40_INTERNAL_4f9a0cc9_4_k_cu_64f5582a_103144cuda3std3__419piecewise_constructE - _ZN40_INTERNAL_4f9a0cc9_4_k_cu_64f5582a_103144cuda3std3__45__cpo3endE)
_ZN40_INTERNAL_4f9a0cc9_4_k_cu_64f5582a_103144cuda3std3__45__cpo3endE:
	.zero		1
	.type		_ZN40_INTERNAL_4f9a0cc9_4_k_cu_64f5582a_103144cuda3std3__419piecewise_constructE,@object
	.size		_ZN40_INTERNAL_4f9a0cc9_4_k_cu_64f5582a_103144cuda3std3__419piecewise_constructE,(_ZN40_INTERNAL_4f9a0cc9_4_k_cu_64f5582a_103144cuda3std3__45__cpo4cendE - _ZN40_INTERNAL_4f9a0cc9_4_k_cu_64f5582a_103144cuda3std3__419piecewise_constructE)
_ZN40_INTERNAL_4f9a0cc9_4_k_cu_64f5582a_103144cuda3std3__419piecewise_constructE:
	.zero		1
	.type		_ZN40_INTERNAL_4f9a0cc9_4_k_cu_64f5582a_103144cuda3std3__45__cpo4cendE,@object
	.size		_ZN40_INTERNAL_4f9a0cc9_4_k_cu_64f5582a_103144cuda3std3__45__cpo4cendE,(_ZN40_INTERNAL_4f9a0cc9_4_k_cu_64f5582a_103144cuda3std6ranges3__45__cpo4swapE - _ZN40_INTERNAL_4f9a0cc9_4_k_cu_64f5582a_103144cuda3std3__45__cpo4cendE)
_ZN40_INTERNAL_4f9a0cc9_4_k_cu_64f5582a_103144cuda3std3__45__cpo4cendE:
	.zero		1
	.type		_ZN40_INTERNAL_4f9a0cc9_4_k_cu_64f5582a_103144cuda3std6ranges3__45__cpo4swapE,@object
	.size		_ZN40_INTERNAL_4f9a0cc9_4_k_cu_64f5582a_103144cuda3std6ranges3__45__cpo4swapE,(.L_10 - _ZN40_INTERNAL_4f9a0cc9_4_k_cu_64f5582a_103144cuda3std6ranges3__45__cpo4swapE)
_ZN40_INTERNAL_4f9a0cc9_4_k_cu_64f5582a_103144cuda3std6ranges3__45__cpo4swapE:
	.zero		1
.L_10:


//--------------------- .nv.constant0._ZN7cutlass13device_kernelINS_4gemm6kernel13GemmUniversalIN4cute5tupleIJiiiiEEENS1_10collective13CollectiveMmaINS1_35MainloopSm100TmaUmmaWarpSpecializedILi5ELi2ELi4ENS5_IJNS4_1CILi2EEENSA_ILi1EEESC_EEEEENS5_IJNSA_ILi64EEESF_NSA_ILi128EEEEEEaNS5_IJlSC_lEEEaSI_NS4_8TiledMMAINS4_8MMA_AtomIJNS4_15SM100_MMA_S8_SSIaaiLi64ELi64ELNS4_4UMMA5MajorE0ELSN_0ELNSM_8SaturateE0EEEEEENS4_6LayoutINS5_IJSC_SC_SC_EEENS5_IJNSA_ILi0EEEST_ST_EEEEENS5_IJNS4_10UnderscoreESW_SW_EEEEENS4_13SM90_TMA_LOADENS4_14ComposedLayoutINS4_7SwizzleILi3ELi4ELi3EEENS4_18smem_ptr_flag_bitsILi8EEENSR_INS5_IJNSA_ILi8EEESG_EEENS5_IJSG_SC_EEEEEEEvNS4_8identityENS4_23SM90_TMA_LOAD_MULTICASTES19_vS1A_EENS_8epilogue10collective18CollectiveEpilogueINS1D_23Sm100TmaWarpSpecializedILi1ELi1ELi32ELb0ELb0EEEJSH_NS5_IJNSR_ISF_SC_EES1I_EEEaSI_aSI_NS1D_6fusion15FusionCallbacksIS1H_NS1K_17LinearCombinationIaiaiLNS_15FloatRoundStyleE2EEESH_S1J_JEEENS4_5SM1004TMEM4LOAD26SM100_TMEM_LOAD_16dp32b32xESZ_NS10_INS11_ILi2ELi4ELi3EEES14_NSR_INS5_IJS15_SF_EEENS5_IJSF_SC_EEEEEEENS4_39AutoVectorizingCopyWithAssumedAlignmentILi128EEENS4_14SM90_TMA_STOREES1Y_S20_S20_EEEvvEEEEvNT_6ParamsE --------------------------
	.section	.nv.constant0._ZN7cutlass13device_kernelINS_4gemm6kernel13GemmUniversalIN4cute5tupleIJiiiiEEENS1_10collective13CollectiveMmaINS1_35MainloopSm100TmaUmmaWarpSpecializedILi5ELi2ELi4ENS5_IJNS4_1CILi2EEENSA_ILi1EEESC_EEEEENS5_IJNSA_ILi64EEESF_NSA_ILi128EEEEEEaNS5_IJlSC_lEEEaSI_NS4_8TiledMMAINS4_8MMA_AtomIJNS4_15SM100_MMA_S8_SSIaaiLi64ELi64ELNS4_4UMMA5MajorE0ELSN_0ELNSM_8SaturateE0EEEEEENS4_6LayoutINS5_IJSC_SC_SC_EEENS5_IJNSA_ILi0EEEST_ST_EEEEENS5_IJNS4_10UnderscoreESW_SW_EEEEENS4_13SM90_TMA_LOADENS4_14ComposedLayoutINS4_7SwizzleILi3ELi4ELi3EEENS4_18smem_ptr_flag_bitsILi8EEENSR_INS5_IJNSA_ILi8EEESG_EEENS5_IJSG_SC_EEEEEEEvNS4_8identityENS4_23SM90_TMA_LOAD_MULTICASTES19_vS1A_EENS_8epilogue10collective18CollectiveEpilogueINS1D_23Sm100TmaWarpSpecializedILi1ELi1ELi32ELb0ELb0EEEJSH_NS5_IJNSR_ISF_SC_EES1I_EEEaSI_aSI_NS1D_6fusion15FusionCallbacksIS1H_NS1K_17LinearCombinationIaiaiLNS_15FloatRoundStyleE2EEESH_S1J_JEEENS4_5SM1004TMEM4LOAD26SM100_TMEM_LOAD_16dp32b32xESZ_NS10_INS11_ILi2ELi4ELi3EEES14_NSR_INS5_IJS15_SF_EEENS5_IJSF_SC_EEEEEEENS4_39AutoVectorizingCopyWithAssumedAlignmentILi128EEENS4_14SM90_TMA_STOREES1Y_S20_S20_EEEvvEEEEvNT_6ParamsE,"a",@progbits
	.sectionflags	@""
	.align	4
.nv.constant0._ZN7cutlass13device_kernelINS_4gemm6kernel13GemmUniversalIN4cute5tupleIJiiiiEEENS1_10collective13CollectiveMmaINS1_35MainloopSm100TmaUmmaWarpSpecializedILi5ELi2ELi4ENS5_IJNS4_1CILi2EEENSA_ILi1EEESC_EEEEENS5_IJNSA_ILi64EEESF_NSA_ILi128EEEEEEaNS5_IJlSC_lEEEaSI_NS4_8TiledMMAINS4_8MMA_AtomIJNS4_15SM100_MMA_S8_SSIaaiLi64ELi64ELNS4_4UMMA5MajorE0ELSN_0ELNSM_8SaturateE0EEEEEENS4_6LayoutINS5_IJSC_SC_SC_EEENS5_IJNSA_ILi0EEEST_ST_EEEEENS5_IJNS4_10UnderscoreESW_SW_EEEEENS4_13SM90_TMA_LOADENS4_14ComposedLayoutINS4_7SwizzleILi3ELi4ELi3EEENS4_18smem_ptr_flag_bitsILi8EEENSR_INS5_IJNSA_ILi8EEESG_EEENS5_IJSG_SC_EEEEEEEvNS4_8identityENS4_23SM90_TMA_LOAD_MULTICASTES19_vS1A_EENS_8epilogue10collective18CollectiveEpilogueINS1D_23Sm100TmaWarpSpecializedILi1ELi1ELi32ELb0ELb0EEEJSH_NS5_IJNSR_ISF_SC_EES1I_EEEaSI_aSI_NS1D_6fusion15FusionCallbacksIS1H_NS1K_17LinearCombinationIaiaiLNS_15FloatRoundStyleE2EEESH_S1J_JEEENS4_5SM1004TMEM4LOAD26SM100_TMEM_LOAD_16dp32b32xESZ_NS10_INS11_ILi2ELi4ELi3EEES14_NSR_INS5_IJS15_SF_EEENS5_IJSF_SC_EEEEEEENS4_39AutoVectorizingCopyWithAssumedAlignmentILi128EEENS4_14SM90_TMA_STOREES1Y_S20_S20_EEEvvEEEEvNT_6ParamsE:
	.zero		2944


//--------------------- SYMBOLS --------------------------

	.type		.nv.reservedSmem.offset0,@object
	.size		.nv.reservedSmem.offset0,0x4
	.type		.nv.reservedSmem.cap,@object
	.size		.nv.reservedSmem.cap,0x4
	.type		__assertfail,@function
